// auto-generated by cutlass_sweep.conv — config: {"arch": "sm_100", "cluster_m": 2, "cluster_n": 1, "conv_kind": "dgrad", "dtype": "fp16", "ndim": 2, "tile_k": 64, "tile_m": 256, "tile_n": 64}
#include "cutlass/cutlass.h"
#include "cute/tensor.hpp"
#include "cutlass/kernel_hardware_info.hpp"
#include "cutlass/conv/convolution.h"
#include "cutlass/conv/dispatch_policy.hpp"
#include "cutlass/conv/collective/collective_builder.hpp"
#include "cutlass/conv/kernel/conv_universal.hpp"
#include "cutlass/conv/device/conv_universal_adapter.hpp"
#include "cutlass/epilogue/collective/collective_builder.hpp"

using namespace cute;
using Elem = cutlass::half_t;
using Acc  = float;
using LayoutAB = cutlass::layout::TensorNHWC;
using LayoutC  = cutlass::layout::TensorNHWC;
constexpr auto ConvOp = cutlass::conv::Operator::kDgrad;
using TileShape    = Shape<_256, _64, Shape<_64>>;
using ClusterShape = Shape<_2, _1, _1>;

using CollectiveEpilogue = typename cutlass::epilogue::collective::CollectiveBuilder<
    cutlass::arch::Sm100, cutlass::arch::OpClassTensorOp,
    TileShape, ClusterShape,
    cutlass::epilogue::collective::EpilogueTileAuto,
    Acc, Acc,
    Elem, LayoutC, 128 / cutlass::sizeof_bits<Elem>::value,
    Elem, LayoutC, 128 / cutlass::sizeof_bits<Elem>::value,
    cutlass::epilogue::collective::EpilogueScheduleAuto
  >::CollectiveOp;

using CollectiveMainloop = typename cutlass::conv::collective::CollectiveBuilder<
    cutlass::arch::Sm100, cutlass::arch::OpClassTensorOp, ConvOp,
    Elem, LayoutAB, 128 / cutlass::sizeof_bits<Elem>::value,
    Elem, LayoutAB, 128 / cutlass::sizeof_bits<Elem>::value,
    Acc,
    TileShape, ClusterShape,
    cutlass::conv::collective::StageCountAutoCarveout<
        static_cast<int>(sizeof(typename CollectiveEpilogue::SharedStorage))>,
    cutlass::conv::collective::KernelScheduleAuto
  >::CollectiveOp;

using ProblemShape = cutlass::conv::ConvProblemShape<
    ConvOp, CollectiveMainloop::DispatchPolicy::NumSpatialDimensions>;
using ConvKernel = cutlass::conv::kernel::ConvUniversal<
    ProblemShape, CollectiveMainloop, CollectiveEpilogue>;
using Conv = cutlass::conv::device::ConvUniversalAdapter<ConvKernel>;

auto* _anchor = &cutlass::device_kernel<ConvKernel>;


// ===== COMPILED SASS (sm_100a) =====

	.target	sm_100a

	.elftype	@"ET_EXEC"


//--------------------- .note.nv.tkinfo           --------------------------
	.section	.note.nv.tkinfo,"",@"SHT_NOTE"
	.sectionflags	@"SHF_NOTE_NV_TKINFO"
	.tkinfo
        /*0018*/ 	.word	0x00000002
        /*0030*/ 	.string	""
        /*0030*/ 	.string	"ptxas"
        /*0030*/ 	.string	"Cuda compilation tools, release 13.0, V13.0.88"
        /*0030*/ 	.string	"Build cuda_13.0.r13.0/compiler.36424714_0"
        /*0030*/ 	.string	"-arch sm_100a -m 64 "



//--------------------- .note.nv.cuinfo           --------------------------
	.section	.note.nv.cuinfo,"",@"SHT_NOTE"
	.sectionflags	@"SHF_NOTE_NV_CUINFO"
        /*0018*/ 	.short	0x0002
        /*001a*/ 	.short	0x0064
        /*001c*/ 	.short	0x0082
	.zero		2


//--------------------- .nv.info                  --------------------------
	.section	.nv.info,"",@"SHT_CUDA_INFO"
	.align	4


	//----- nvinfo : EIATTR_REGCOUNT
	.align		4
        /*0000*/ 	.byte	0x04, 0x2f
        /*0002*/ 	.short	(.L_19 - .L_18)
	.align		4
.L_18:
        /*0004*/ 	.word	index@(_ZN7cutlass13device_kernelINS_4conv6kernel13ConvUniversalINS1_16ConvProblemShapeILNS1_8OperatorE1ELi2EEENS1_10collective14CollectiveConvINS1_47MainloopSm100TmaUmmaWarpSpecializedImplicitGemmILS5_1ELi10ELi2ELi1ELi2EN4cute5tupleIJNSA_1CILi2EEENSC_ILi1EEESE_EEEEENSB_IJNSC_ILi256EEENSC_ILi64EEENSB_IJSI_EEEEEENS_6half_tESL_NSA_8TiledMMAINSA_8MMA_AtomIJNSA_26SM100_MMA_F16BF16_2x1SM_SSISL_SL_fLi256ELi64ELNSA_4UMMA5MajorE0ELSQ_1ELNSP_7ScaleInE0ELSR_0EEEEEENSA_6LayoutINSB_IJSE_SE_SE_EEENSB_IJNSC_ILi0EEESW_SW_EEEEENSB_IJNSA_10UnderscoreESZ_SZ_EEEEENS7_6detail27Sm100ImplicitGemmTileTraitsINSA_25SM100_TMA_2SM_LOAD_IM2COLENSA_14ComposedLayoutINSA_7SwizzleILi3ELi4ELi3EEENSA_18smem_ptr_flag_bitsILi16EEENSU_INSB_IJNSC_ILi8EEESI_EEENSB_IJSI_SE_EEEEEEEvEENS13_INSA_18SM100_TMA_2SM_LOADENS15_INS16_ILi2ELi4ELi3EEES19_NSU_INSB_IJNSC_ILi32EEES1A_EEENSB_IJSE_S1I_EEEEEEEvEEEENS_8epilogue10collective18CollectiveEpilogueINS1P_23Sm100TmaWarpSpecializedILi3ELi2ELi32ELb1ELb0EEEJNSB_IJNSC_ILi128EEESI_SJ_EEENSB_IJNSU_IS1U_SE_EENSU_IS1I_SE_EEEEESL_NSB_IJNSB_IJlllEEESE_SW_EEESL_S20_NS1P_6fusion15FusionCallbacksIS1T_NS21_17LinearCombinationISL_fSL_fLNS_15FloatRoundStyleE2EEES1V_S1Y_JEEENSA_5SM1004TMEM4LOAD26SM100_TMEM_LOAD_32dp32b32xENSA_20SM90_TMA_LOAD_IM2COLENS15_IS1H_S19_NSU_INSB_IJS1A_S1I_EEENSB_IJS1I_SE_EEEEEEENSA_39AutoVectorizingCopyWithAssumedAlignmentILi128EEENSA_21SM90_TMA_STORE_IM2COLES2F_S2H_S2H_EEEvvEEEEvNT_6ParamsE)
        /*0008*/ 	.word	0x0000007d


	//----- nvinfo : EIATTR_FRAME_SIZE
	.align		4
.L_19:
        /*000c*/ 	.byte	0x04, 0x11
        /*000e*/ 	.short	(.L_21 - .L_20)
	.align		4
.L_20:
        /*0010*/ 	.word	index@($__internal_2_$__cuda_sm10x_tcgen05_guardrail_trap_unallocated_columns_being_dealloced)
        /*0014*/ 	.word	0x00000008


	//----- nvinfo : EIATTR_FRAME_SIZE
	.align		4
.L_21:
        /*0018*/ 	.byte	0x04, 0x11
        /*001a*/ 	.short	(.L_23 - .L_22)
	.align		4
.L_22:
        /*001c*/ 	.word	index@($__internal_1_$__cuda_sm10x_tcgen05_guardrail_trap_phase_invalid_during_alloc)
        /*0020*/ 	.word	0x00000008


	//----- nvinfo : EIATTR_FRAME_SIZE
	.align		4
.L_23:
        /*0024*/ 	.byte	0x04, 0x11
        /*0026*/ 	.short	(.L_25 - .L_24)
	.align		4
.L_24:
        /*0028*/ 	.word	index@($__internal_0_$__cuda_sm10x_tcgen05_guardrail_trap_col_being_dealloced_not_returned_by_alloc)
        /*002c*/ 	.word	0x00000008


	//----- nvinfo : EIATTR_FRAME_SIZE
	.align		4
.L_25:
        /*0030*/ 	.byte	0x04, 0x11
        /*0032*/ 	.short	(.L_27 - .L_26)
	.align		4
.L_26:
        /*0034*/ 	.word	index@(_ZN7cutlass13device_kernelINS_4conv6kernel13ConvUniversalINS1_16ConvProblemShapeILNS1_8OperatorE1ELi2EEENS1_10collective14CollectiveConvINS1_47MainloopSm100TmaUmmaWarpSpecializedImplicitGemmILS5_1ELi10ELi2ELi1ELi2EN4cute5tupleIJNSA_1CILi2EEENSC_ILi1EEESE_EEEEENSB_IJNSC_ILi256EEENSC_ILi64EEENSB_IJSI_EEEEEENS_6half_tESL_NSA_8TiledMMAINSA_8MMA_AtomIJNSA_26SM100_MMA_F16BF16_2x1SM_SSISL_SL_fLi256ELi64ELNSA_4UMMA5MajorE0ELSQ_1ELNSP_7ScaleInE0ELSR_0EEEEEENSA_6LayoutINSB_IJSE_SE_SE_EEENSB_IJNSC_ILi0EEESW_SW_EEEEENSB_IJNSA_10UnderscoreESZ_SZ_EEEEENS7_6detail27Sm100ImplicitGemmTileTraitsINSA_25SM100_TMA_2SM_LOAD_IM2COLENSA_14ComposedLayoutINSA_7SwizzleILi3ELi4ELi3EEENSA_18smem_ptr_flag_bitsILi16EEENSU_INSB_IJNSC_ILi8EEESI_EEENSB_IJSI_SE_EEEEEEEvEENS13_INSA_18SM100_TMA_2SM_LOADENS15_INS16_ILi2ELi4ELi3EEES19_NSU_INSB_IJNSC_ILi32EEES1A_EEENSB_IJSE_S1I_EEEEEEEvEEEENS_8epilogue10collective18CollectiveEpilogueINS1P_23Sm100TmaWarpSpecializedILi3ELi2ELi32ELb1ELb0EEEJNSB_IJNSC_ILi128EEESI_SJ_EEENSB_IJNSU_IS1U_SE_EENSU_IS1I_SE_EEEEESL_NSB_IJNSB_IJlllEEESE_SW_EEESL_S20_NS1P_6fusion15FusionCallbacksIS1T_NS21_17LinearCombinationISL_fSL_fLNS_15FloatRoundStyleE2EEES1V_S1Y_JEEENSA_5SM1004TMEM4LOAD26SM100_TMEM_LOAD_32dp32b32xENSA_20SM90_TMA_LOAD_IM2COLENS15_IS1H_S19_NSU_INSB_IJS1A_S1I_EEENSB_IJS1I_SE_EEEEEEENSA_39AutoVectorizingCopyWithAssumedAlignmentILi128EEENSA_21SM90_TMA_STORE_IM2COLES2F_S2H_S2H_EEEvvEEEEvNT_6ParamsE)
        /*0038*/ 	.word	0x00000008


	//----- nvinfo : EIATTR_MIN_STACK_SIZE
	.align		4
.L_27:
        /*003c*/ 	.byte	0x04, 0x12
        /*003e*/ 	.short	(.L_29 - .L_28)
	.align		4
.L_28:
        /*0040*/ 	.word	index@(_ZN7cutlass13device_kernelINS_4conv6kernel13ConvUniversalINS1_16ConvProblemShapeILNS1_8OperatorE1ELi2EEENS1_10collective14CollectiveConvINS1_47MainloopSm100TmaUmmaWarpSpecializedImplicitGemmILS5_1ELi10ELi2ELi1ELi2EN4cute5tupleIJNSA_1CILi2EEENSC_ILi1EEESE_EEEEENSB_IJNSC_ILi256EEENSC_ILi64EEENSB_IJSI_EEEEEENS_6half_tESL_NSA_8TiledMMAINSA_8MMA_AtomIJNSA_26SM100_MMA_F16BF16_2x1SM_SSISL_SL_fLi256ELi64ELNSA_4UMMA5MajorE0ELSQ_1ELNSP_7ScaleInE0ELSR_0EEEEEENSA_6LayoutINSB_IJSE_SE_SE_EEENSB_IJNSC_ILi0EEESW_SW_EEEEENSB_IJNSA_10UnderscoreESZ_SZ_EEEEENS7_6detail27Sm100ImplicitGemmTileTraitsINSA_25SM100_TMA_2SM_LOAD_IM2COLENSA_14ComposedLayoutINSA_7SwizzleILi3ELi4ELi3EEENSA_18smem_ptr_flag_bitsILi16EEENSU_INSB_IJNSC_ILi8EEESI_EEENSB_IJSI_SE_EEEEEEEvEENS13_INSA_18SM100_TMA_2SM_LOADENS15_INS16_ILi2ELi4ELi3EEES19_NSU_INSB_IJNSC_ILi32EEES1A_EEENSB_IJSE_S1I_EEEEEEEvEEEENS_8epilogue10collective18CollectiveEpilogueINS1P_23Sm100TmaWarpSpecializedILi3ELi2ELi32ELb1ELb0EEEJNSB_IJNSC_ILi128EEESI_SJ_EEENSB_IJNSU_IS1U_SE_EENSU_IS1I_SE_EEEEESL_NSB_IJNSB_IJlllEEESE_SW_EEESL_S20_NS1P_6fusion15FusionCallbacksIS1T_NS21_17LinearCombinationISL_fSL_fLNS_15FloatRoundStyleE2EEES1V_S1Y_JEEENSA_5SM1004TMEM4LOAD26SM100_TMEM_LOAD_32dp32b32xENSA_20SM90_TMA_LOAD_IM2COLENS15_IS1H_S19_NSU_INSB_IJS1A_S1I_EEENSB_IJS1I_SE_EEEEEEENSA_39AutoVectorizingCopyWithAssumedAlignmentILi128EEENSA_21SM90_TMA_STORE_IM2COLES2F_S2H_S2H_EEEvvEEEEvNT_6ParamsE)
        /*0044*/ 	.word	0x00000008
.L_29:


//--------------------- .nv.compat                --------------------------
	.section	.nv.compat,"",@"SHT_CUDA_COMPAT_INFO"
	.align	4
        /*0000*/ 	.byte	0x02, 0x09, 0x01, 0x00, 0x02, 0x02, 0x02, 0x00, 0x02, 0x05, 0x05, 0x00, 0x03, 0x07, 0x01, 0x01
        /*0010*/ 	.byte	0x02, 0x03, 0x01, 0x00, 0x02, 0x06, 0x01, 0x00, 0x04, 0x0b, 0x08, 0x00, 0x09, 0x00, 0x00, 0x00
        /*0020*/ 	.byte	0x00, 0x00, 0x00, 0x00


//--------------------- .nv.info._ZN7cutlass13device_kernelINS_4conv6kernel13ConvUniversalINS1_16ConvProblemShapeILNS1_8OperatorE1ELi2EEENS1_10collective14CollectiveConvINS1_47MainloopSm100TmaUmmaWarpSpecializedImplicitGemmILS5_1ELi10ELi2ELi1ELi2EN4cute5tupleIJNSA_1CILi2EEENSC_ILi1EEESE_EEEEENSB_IJNSC_ILi256EEENSC_ILi64EEENSB_IJSI_EEEEEENS_6half_tESL_NSA_8TiledMMAINSA_8MMA_AtomIJNSA_26SM100_MMA_F16BF16_2x1SM_SSISL_SL_fLi256ELi64ELNSA_4UMMA5MajorE0ELSQ_1ELNSP_7ScaleInE0ELSR_0EEEEEENSA_6LayoutINSB_IJSE_SE_SE_EEENSB_IJNSC_ILi0EEESW_SW_EEEEENSB_IJNSA_10UnderscoreESZ_SZ_EEEEENS7_6detail27Sm100ImplicitGemmTileTraitsINSA_25SM100_TMA_2SM_LOAD_IM2COLENSA_14ComposedLayoutINSA_7SwizzleILi3ELi4ELi3EEENSA_18smem_ptr_flag_bitsILi16EEENSU_INSB_IJNSC_ILi8EEESI_EEENSB_IJSI_SE_EEEEEEEvEENS13_INSA_18SM100_TMA_2SM_LOADENS15_INS16_ILi2ELi4ELi3EEES19_NSU_INSB_IJNSC_ILi32EEES1A_EEENSB_IJSE_S1I_EEEEEEEvEEEENS_8epilogue10collective18CollectiveEpilogueINS1P_23Sm100TmaWarpSpecializedILi3ELi2ELi32ELb1ELb0EEEJNSB_IJNSC_ILi128EEESI_SJ_EEENSB_IJNSU_IS1U_SE_EENSU_IS1I_SE_EEEEESL_NSB_IJNSB_IJlllEEESE_SW_EEESL_S20_NS1P_6fusion15FusionCallbacksIS1T_NS21_17LinearCombinationISL_fSL_fLNS_15FloatRoundStyleE2EEES1V_S1Y_JEEENSA_5SM1004TMEM4LOAD26SM100_TMEM_LOAD_32dp32b32xENSA_20SM90_TMA_LOAD_IM2COLENS15_IS1H_S19_NSU_INSB_IJS1A_S1I_EEENSB_IJS1I_SE_EEEEEEENSA_39AutoVectorizingCopyWithAssumedAlignmentILi128EEENSA_21SM90_TMA_STORE_IM2COLES2F_S2H_S2H_EEEvvEEEEvNT_6ParamsE --------------------------
	.section	.nv.info._ZN7cutlass13device_kernelINS_4conv6kernel13ConvUniversalINS1_16ConvProblemShapeILNS1_8OperatorE1ELi2EEENS1_10collective14CollectiveConvINS1_47MainloopSm100TmaUmmaWarpSpecializedImplicitGemmILS5_1ELi10ELi2ELi1ELi2EN4cute5tupleIJNSA_1CILi2EEENSC_ILi1EEESE_EEEEENSB_IJNSC_ILi256EEENSC_ILi64EEENSB_IJSI_EEEEEENS_6half_tESL_NSA_8TiledMMAINSA_8MMA_AtomIJNSA_26SM100_MMA_F16BF16_2x1SM_SSISL_SL_fLi256ELi64ELNSA_4UMMA5MajorE0ELSQ_1ELNSP_7ScaleInE0ELSR_0EEEEEENSA_6LayoutINSB_IJSE_SE_SE_EEENSB_IJNSC_ILi0EEESW_SW_EEEEENSB_IJNSA_10UnderscoreESZ_SZ_EEEEENS7_6detail27Sm100ImplicitGemmTileTraitsINSA_25SM100_TMA_2SM_LOAD_IM2COLENSA_14ComposedLayoutINSA_7SwizzleILi3ELi4ELi3EEENSA_18smem_ptr_flag_bitsILi16EEENSU_INSB_IJNSC_ILi8EEESI_EEENSB_IJSI_SE_EEEEEEEvEENS13_INSA_18SM100_TMA_2SM_LOADENS15_INS16_ILi2ELi4ELi3EEES19_NSU_INSB_IJNSC_ILi32EEES1A_EEENSB_IJSE_S1I_EEEEEEEvEEEENS_8epilogue10collective18CollectiveEpilogueINS1P_23Sm100TmaWarpSpecializedILi3ELi2ELi32ELb1ELb0EEEJNSB_IJNSC_ILi128EEESI_SJ_EEENSB_IJNSU_IS1U_SE_EENSU_IS1I_SE_EEEEESL_NSB_IJNSB_IJlllEEESE_SW_EEESL_S20_NS1P_6fusion15FusionCallbacksIS1T_NS21_17LinearCombinationISL_fSL_fLNS_15FloatRoundStyleE2EEES1V_S1Y_JEEENSA_5SM1004TMEM4LOAD26SM100_TMEM_LOAD_32dp32b32xENSA_20SM90_TMA_LOAD_IM2COLENS15_IS1H_S19_NSU_INSB_IJS1A_S1I_EEENSB_IJS1I_SE_EEEEEEENSA_39AutoVectorizingCopyWithAssumedAlignmentILi128EEENSA_21SM90_TMA_STORE_IM2COLES2F_S2H_S2H_EEEvvEEEEvNT_6ParamsE,"",@"SHT_CUDA_INFO"
	.sectionflags	@""
	.align	4


	//----- nvinfo : EIATTR_CUDA_API_VERSION
	.align		4
        /*0000*/ 	.byte	0x04, 0x37
        /*0002*/ 	.short	(.L_31 - .L_30)
.L_30:
        /*0004*/ 	.word	0x00000082


	//----- nvinfo : EIATTR_KPARAM_INFO
	.align		4
.L_31:
        /*0008*/ 	.byte	0x04, 0x17
        /*000a*/ 	.short	(.L_33 - .L_32)
.L_32:
        /*000c*/ 	.word	0x00000000
        /*0010*/ 	.short	0x0000
        /*0012*/ 	.short	0x0000
        /*0014*/ 	.byte	0x00, 0xf0, 0x01, 0x20


	//----- nvinfo : EIATTR_AT_ENTRY_FRAGMENTS
	.align		4
.L_33:
        /*0018*/ 	.byte	0x04, 0x4f
        /*001a*/ 	.short	(.L_35 - .L_34)


	//   ....[0]....
.L_34:
        /*001c*/ 	.word	0x00000007


	//----- nvinfo : EIATTR_RESERVED_SMEM_USED
	.align		4
.L_35:
        /*0020*/ 	.byte	0x01, 0x41
	.zero		2


	//----- nvinfo : EIATTR_SPARSE_MMA_MASK
	.align		4
        /*0024*/ 	.byte	0x03, 0x50
        /*0026*/ 	.short	0x0000


	//----- nvinfo : EIATTR_TCGEN05_2CTA_USED
	.align		4
        /*0028*/ 	.byte	0x01, 0x52
	.zero		2


	//----- nvinfo : EIATTR_MAXREG_COUNT
	.align		4
        /*002c*/ 	.byte	0x03, 0x1b
        /*002e*/ 	.short	0x00ff


	//----- nvinfo : EIATTR_NUM_BARRIERS
	.align		4
        /*0030*/ 	.byte	0x02, 0x4c
        /*0032*/ 	.byte	0x07
	.zero		1


	//----- nvinfo : EIATTR_EXTERNS
	.align		4
        /*0034*/ 	.byte	0x04, 0x0f
        /*0036*/ 	.short	(.L_37 - .L_36)


	//   ....[0]....
	.align		4
.L_36:
        /*0038*/ 	.word	index@(__assertfail)


	//----- nvinfo : EIATTR_MERCURY_ISA_VERSION
	.align		4
.L_37:
        /*003c*/ 	.byte	0x03, 0x5f
        /*003e*/ 	.short	0x0101


	//----- nvinfo : EIATTR_INT_WARP_WIDE_INSTR_OFFSETS
	.align		4
        /*0040*/ 	.byte	0x04, 0x31
        /*0042*/ 	.short	(.L_39 - .L_38)


	//   ....[0]....
.L_38:
        /*0044*/ 	.word	0x00000d20


	//   ....[1]....
        /*0048*/ 	.word	0x00000dd0


	//   ....[2]....
        /*004c*/ 	.word	0x00004630


	//   ....[3]....
        /*0050*/ 	.word	0x00004650


	//   ....[4]....
        /*0054*/ 	.word	0x00004680


	//   ....[5]....
        /*0058*/ 	.word	0x000052e0


	//   ....[6]....
        /*005c*/ 	.word	0x00005420


	//   ....[7]....
        /*0060*/ 	.word	0x00005520


	//   ....[8]....
        /*0064*/ 	.word	0x00005620


	//----- nvinfo : EIATTR_COOP_GROUP_MASK_REGIDS
	.align		4
.L_39:
        /*0068*/ 	.byte	0x04, 0x29
        /*006a*/ 	.short	(.L_41 - .L_40)


	//   ....[0]....
.L_40:
        /*006c*/ 	.word	0xffffffff


	//   ....[1]....
        /*0070*/ 	.word	0xffffffff


	//   ....[2]....
        /*0074*/ 	.word	0xffffffff


	//   ....[3]....
        /*0078*/ 	.word	0xffffffff


	//   ....[4]....
        /*007c*/ 	.word	0xffffffff


	//   ....[5]....
        /*0080*/ 	.word	0xffffffff


	//   ....[6]....
        /*0084*/ 	.word	0xffffffff


	//   ....[7]....
        /*0088*/ 	.word	0xffffffff


	//   ....[8]....
        /*008c*/ 	.word	0xffffffff


	//   ....[9]....
        /*0090*/ 	.word	0xffffffff


	//   ....[10]....
        /*0094*/ 	.word	0xffffffff


	//   ....[11]....
        /*0098*/ 	.word	0xffffffff


	//   ....[12]....
        /*009c*/ 	.word	0xffffffff


	//----- nvinfo : EIATTR_COOP_GROUP_INSTR_OFFSETS
	.align		4
.L_41:
        /*00a0*/ 	.byte	0x04, 0x28
        /*00a2*/ 	.short	(.L_43 - .L_42)


	//   ....[0]....
.L_42:
        /*00a4*/ 	.word	0x000000d0


	//   ....[1]....
        /*00a8*/ 	.word	0x00000540


	//   ....[2]....
        /*00ac*/ 	.word	0x000007d0


	//   ....[3]....
        /*00b0*/ 	.word	0x00000950


	//   ....[4]....
        /*00b4*/ 	.word	0x00000a50


	//   ....[5]....
        /*00b8*/ 	.word	0x00000ba0


	//   ....[6]....
        /*00bc*/ 	.word	0x00000e40


	//   ....[7]....
        /*00c0*/ 	.word	0x00002500


	//   ....[8]....
        /*00c4*/ 	.word	0x00003510


	//   ....[9]....
        /*00c8*/ 	.word	0x000039e0


	//   ....[10]....
        /*00cc*/ 	.word	0x00003a10


	//   ....[11]....
        /*00d0*/ 	.word	0x00004550


	//   ....[12]....
        /*00d4*/ 	.word	0x00004750


	//----- nvinfo : EIATTR_VRC_CTA_INIT_COUNT
	.align		4
.L_43:
        /*00d8*/ 	.byte	0x02, 0x4a
        /*00da*/ 	.byte	0x80
	.zero		1


	//----- nvinfo : EIATTR_SYSCALL_OFFSETS
	.align		4
        /*00dc*/ 	.byte	0x04, 0x46
        /*00de*/ 	.short	(.L_45 - .L_44)


	//   ....[0]....
.L_44:
        /*00e0*/ 	.word	0x00006350


	//   ....[1]....
        /*00e4*/ 	.word	0x00006440


	//   ....[2]....
        /*00e8*/ 	.word	0x00006e40


	//   ....[3]....
        /*00ec*/ 	.word	0x00007b20


	//----- nvinfo : EIATTR_MBARRIER_INSTR_OFFSETS
	.align		4
.L_45:
        /*00f0*/ 	.byte	0x04, 0x39
        /*00f2*/ 	.short	(.L_47 - .L_46)


	//   ....[0]....
.L_46:
        /*00f4*/ 	.word	0x00000670
        /*00f8*/ 	.word	0x000000ff
        /*00fc*/ 	.word	0x00000000
        /*0100*/ 	.short	0x0100
        /*0102*/ 	.byte	0x04
	.zero		1


	//   ....[1]....
        /*0104*/ 	.word	0x00000680
        /*0108*/ 	.word	0x000000ff
        /*010c*/ 	.word	0x00000050
        /*0110*/ 	.short	0x0100
        /*0112*/ 	.byte	0x04
	.zero		1


	//   ....[2]....
        /*0114*/ 	.word	0x00000690
        /*0118*/ 	.word	0x000000ff
        /*011c*/ 	.word	0x00000008
        /*0120*/ 	.short	0x0100
        /*0122*/ 	.byte	0x04
	.zero		1


	//   ....[3]....
        /*0124*/ 	.word	0x000006a0
        /*0128*/ 	.word	0x000000ff
        /*012c*/ 	.word	0x00000058
        /*0130*/ 	.short	0x0100
        /*0132*/ 	.byte	0x04
	.zero		1


	//   ....[4]....
        /*0134*/ 	.word	0x000006b0
        /*0138*/ 	.word	0x000000ff
        /*013c*/ 	.word	0x00000010
        /*0140*/ 	.short	0x0100
        /*0142*/ 	.byte	0x04
	.zero		1


	//   ....[5]....
        /*0144*/ 	.word	0x000006c0
        /*0148*/ 	.word	0x000000ff
        /*014c*/ 	.word	0x00000060
        /*0150*/ 	.short	0x0100
        /*0152*/ 	.byte	0x04
	.zero		1


	//   ....[6]....
        /*0154*/ 	.word	0x000006d0
        /*0158*/ 	.word	0x000000ff
        /*015c*/ 	.word	0x00000018
        /*0160*/ 	.short	0x0100
        /*0162*/ 	.byte	0x04
	.zero		1


	//   ....[7]....
        /*0164*/ 	.word	0x000006e0
        /*0168*/ 	.word	0x000000ff
        /*016c*/ 	.word	0x00000068
        /*0170*/ 	.short	0x0100
        /*0172*/ 	.byte	0x04
	.zero		1


	//   ....[8]....
        /*0174*/ 	.word	0x000006f0
        /*0178*/ 	.word	0x000000ff
        /*017c*/ 	.word	0x00000020
        /*0180*/ 	.short	0x0100
        /*0182*/ 	.byte	0x04
	.zero		1


	//   ....[9]....
        /*0184*/ 	.word	0x00000700
        /*0188*/ 	.word	0x000000ff
        /*018c*/ 	.word	0x00000070
        /*0190*/ 	.short	0x0100
        /*0192*/ 	.byte	0x04
	.zero		1


	//   ....[10]....
        /*0194*/ 	.word	0x00000710
        /*0198*/ 	.word	0x000000ff
        /*019c*/ 	.word	0x00000028
        /*01a0*/ 	.short	0x0100
        /*01a2*/ 	.byte	0x04
	.zero		1


	//   ....[11]....
        /*01a4*/ 	.word	0x00000720
        /*01a8*/ 	.word	0x000000ff
        /*01ac*/ 	.word	0x00000078
        /*01b0*/ 	.short	0x0100
        /*01b2*/ 	.byte	0x04
	.zero		1


	//   ....[12]....
        /*01b4*/ 	.word	0x00000730
        /*01b8*/ 	.word	0x000000ff
        /*01bc*/ 	.word	0x00000030
        /*01c0*/ 	.short	0x0100
        /*01c2*/ 	.byte	0x04
	.zero		1


	//   ....[13]....
        /*01c4*/ 	.word	0x00000740
        /*01c8*/ 	.word	0x000000ff
        /*01cc*/ 	.word	0x00000080
        /*01d0*/ 	.short	0x0100
        /*01d2*/ 	.byte	0x04
	.zero		1


	//   ....[14]....
        /*01d4*/ 	.word	0x00000750
        /*01d8*/ 	.word	0x000000ff
        /*01dc*/ 	.word	0x00000038
        /*01e0*/ 	.short	0x0100
        /*01e2*/ 	.byte	0x04
	.zero		1


	//   ....[15]....
        /*01e4*/ 	.word	0x00000760
        /*01e8*/ 	.word	0x000000ff
        /*01ec*/ 	.word	0x00000088
        /*01f0*/ 	.short	0x0100
        /*01f2*/ 	.byte	0x04
	.zero		1


	//   ....[16]....
        /*01f4*/ 	.word	0x00000770
        /*01f8*/ 	.word	0x000000ff
        /*01fc*/ 	.word	0x00000040
        /*0200*/ 	.short	0x0100
        /*0202*/ 	.byte	0x04
	.zero		1


	//   ....[17]....
        /*0204*/ 	.word	0x00000780
        /*0208*/ 	.word	0x000000ff
        /*020c*/ 	.word	0x00000090
        /*0210*/ 	.short	0x0100
        /*0212*/ 	.byte	0x04
	.zero		1


	//   ....[18]....
        /*0214*/ 	.word	0x00000790
        /*0218*/ 	.word	0x000000ff
        /*021c*/ 	.word	0x00000048
        /*0220*/ 	.short	0x0100
        /*0222*/ 	.byte	0x04
	.zero		1


	//   ....[19]....
        /*0224*/ 	.word	0x000007a0
        /*0228*/ 	.word	0x000000ff
        /*022c*/ 	.word	0x00000098
        /*0230*/ 	.short	0x0100
        /*0232*/ 	.byte	0x04
	.zero		1


	//   ....[20]....
        /*0234*/ 	.word	0x000008e0
        /*0238*/ 	.word	0x000000ff
        /*023c*/ 	.word	0x000000a0
        /*0240*/ 	.short	0x0100
        /*0242*/ 	.byte	0x04
	.zero		1


	//   ....[21]....
        /*0244*/ 	.word	0x000008f0
        /*0248*/ 	.word	0x000000ff
        /*024c*/ 	.word	0x000000b8
        /*0250*/ 	.short	0x0100
        /*0252*/ 	.byte	0x04
	.zero		1


	//   ....[22]....
        /*0254*/ 	.word	0x00000900
        /*0258*/ 	.word	0x000000ff
        /*025c*/ 	.word	0x000000a8
        /*0260*/ 	.short	0x0100
        /*0262*/ 	.byte	0x04
	.zero		1


	//   ....[23]....
        /*0264*/ 	.word	0x00000910
        /*0268*/ 	.word	0x000000ff
        /*026c*/ 	.word	0x000000c0
        /*0270*/ 	.short	0x0100
        /*0272*/ 	.byte	0x04
	.zero		1


	//   ....[24]....
        /*0274*/ 	.word	0x00000920
        /*0278*/ 	.word	0x000000ff
        /*027c*/ 	.word	0x000000b0
        /*0280*/ 	.short	0x0100
        /*0282*/ 	.byte	0x04
	.zero		1


	//   ....[25]....
        /*0284*/ 	.word	0x00000930
        /*0288*/ 	.word	0x000000ff
        /*028c*/ 	.word	0x000000c8
        /*0290*/ 	.short	0x0100
        /*0292*/ 	.byte	0x04
	.zero		1


	//   ....[26]....
        /*0294*/ 	.word	0x00000a20
        /*0298*/ 	.word	0x000000ff
        /*029c*/ 	.word	0x000000d0
        /*02a0*/ 	.short	0x0100
        /*02a2*/ 	.byte	0x04
	.zero		1


	//   ....[27]....
        /*02a4*/ 	.word	0x00000a30
        /*02a8*/ 	.word	0x000000ff
        /*02ac*/ 	.word	0x000000d8
        /*02b0*/ 	.short	0x0100
        /*02b2*/ 	.byte	0x04
	.zero		1


	//   ....[28]....
        /*02b4*/ 	.word	0x00000b70
        /*02b8*/ 	.word	0x000000ff
        /*02bc*/ 	.word	0x000000e0
        /*02c0*/ 	.short	0x0100
        /*02c2*/ 	.byte	0x06
	.zero		1


	//   ....[29]....
        /*02c4*/ 	.word	0x00000b80
        /*02c8*/ 	.word	0x000000ff
        /*02cc*/ 	.word	0x000000e8
        /*02d0*/ 	.short	0x0100
        /*02d2*/ 	.byte	0x06
	.zero		1


	//   ....[30]....
        /*02d4*/ 	.word	0x00000cc0
        /*02d8*/ 	.word	0x000000ff
        /*02dc*/ 	.word	0x000000f0
        /*02e0*/ 	.short	0x0100
        /*02e2*/ 	.byte	0x04
	.zero		1


	//   ....[31]....
        /*02e4*/ 	.word	0x00000cd0
        /*02e8*/ 	.word	0x000000ff
        /*02ec*/ 	.word	0x00000100
        /*02f0*/ 	.short	0x0100
        /*02f2*/ 	.byte	0x04
	.zero		1


	//   ....[32]....
        /*02f4*/ 	.word	0x00000ce0
        /*02f8*/ 	.word	0x000000ff
        /*02fc*/ 	.word	0x000000f8
        /*0300*/ 	.short	0x0100
        /*0302*/ 	.byte	0x04
	.zero		1


	//   ....[33]....
        /*0304*/ 	.word	0x00000cf0
        /*0308*/ 	.word	0x000000ff
        /*030c*/ 	.word	0x00000108
        /*0310*/ 	.short	0x0100
        /*0312*/ 	.byte	0x04
	.zero		1


	//   ....[34]....
        /*0314*/ 	.word	0x00000df0
        /*0318*/ 	.word	0x000000ff
        /*031c*/ 	.word	0x00000110
        /*0320*/ 	.short	0x0100
        /*0322*/ 	.byte	0x06
	.zero		1


	//   ....[35]....
        /*0324*/ 	.word	0x00001930
        /*0328*/ 	.word	0x000000ff
        /*032c*/ 	.word	0x00000050
        /*0330*/ 	.short	0x010a
        /*0332*/ 	.byte	0x04
	.zero		1


	//   ....[36]....
        /*0334*/ 	.word	0x00001bb0
        /*0338*/ 	.word	0x000000ff
        /*033c*/ 	.word	0x00000050
        /*0340*/ 	.short	0x010a
        /*0342*/ 	.byte	0x11
	.zero		1


	//   ....[37]....
        /*0344*/ 	.word	0x00001d60
        /*0348*/ 	.word	0x000000ff
        /*034c*/ 	.word	0x00000050
        /*0350*/ 	.short	0x010a
        /*0352*/ 	.byte	0x07
	.zero		1


	//   ....[38]....
        /*0354*/ 	.word	0x00001f30
        /*0358*/ 	.word	0x000000ff
        /*035c*/ 	.word	0x000000d8
        /*0360*/ 	.short	0x0101
        /*0362*/ 	.byte	0x19
	.zero		1


	//   ....[39]....
        /*0364*/ 	.word	0x00001f60
        /*0368*/ 	.word	0x000000ff
        /*036c*/ 	.word	0x00000050
        /*0370*/ 	.short	0x010a
        /*0372*/ 	.byte	0x04
	.zero		1


	//   ....[40]....
        /*0374*/ 	.word	0x00002180
        /*0378*/ 	.word	0x000000ff
        /*037c*/ 	.word	0x00000050
        /*0380*/ 	.short	0x010a
        /*0382*/ 	.byte	0x11
	.zero		1


	//   ....[41]....
        /*0384*/ 	.word	0x00002330
        /*0388*/ 	.word	0x000000ff
        /*038c*/ 	.word	0x00000050
        /*0390*/ 	.short	0x010a
        /*0392*/ 	.byte	0x07
	.zero		1


	//   ....[42]....
        /*0394*/ 	.word	0x00002510
        /*0398*/ 	.word	0x000000ff
        /*039c*/ 	.word	0x000000e0
        /*03a0*/ 	.short	0x010a
        /*03a2*/ 	.byte	0x19
	.zero		1


	//   ....[43]....
        /*03a4*/ 	.word	0x000025d0
        /*03a8*/ 	.word	0x000000ff
        /*03ac*/ 	.word	0x00000000
        /*03b0*/ 	.short	0x0101
        /*03b2*/ 	.byte	0x04
	.zero		1


	//   ....[44]....
        /*03b4*/ 	.word	0x00002bd0
        /*03b8*/ 	.word	0x000000ff
        /*03bc*/ 	.word	0x00000000
        /*03c0*/ 	.short	0x010a
        /*03c2*/ 	.byte	0x04
	.zero		1


	//   ....[45]....
        /*03c4*/ 	.word	0x00002c70
        /*03c8*/ 	.word	0x000000ff
        /*03cc*/ 	.word	0x00000000
        /*03d0*/ 	.short	0x010a
        /*03d2*/ 	.byte	0x05
	.zero		1


	//   ....[46]....
        /*03d4*/ 	.word	0x00002d10
        /*03d8*/ 	.word	0x000000ff
        /*03dc*/ 	.word	0x00000000
        /*03e0*/ 	.short	0x010a
        /*03e2*/ 	.byte	0x05
	.zero		1


	//   ....[47]....
        /*03e4*/ 	.word	0x00002db0
        /*03e8*/ 	.word	0x000000ff
        /*03ec*/ 	.word	0x00000000
        /*03f0*/ 	.short	0x010a
        /*03f2*/ 	.byte	0x05
	.zero		1


	//   ....[48]....
        /*03f4*/ 	.word	0x00002e50
        /*03f8*/ 	.word	0x000000ff
        /*03fc*/ 	.word	0x00000000
        /*0400*/ 	.short	0x010a
        /*0402*/ 	.byte	0x05
	.zero		1


	//   ....[49]....
        /*0404*/ 	.word	0x00002ef0
        /*0408*/ 	.word	0x000000ff
        /*040c*/ 	.word	0x00000000
        /*0410*/ 	.short	0x010a
        /*0412*/ 	.byte	0x05
	.zero		1


	//   ....[50]....
        /*0414*/ 	.word	0x00002f90
        /*0418*/ 	.word	0x000000ff
        /*041c*/ 	.word	0x00000000
        /*0420*/ 	.short	0x010a
        /*0422*/ 	.byte	0x05
	.zero		1


	//   ....[51]....
        /*0424*/ 	.word	0x00003030
        /*0428*/ 	.word	0x000000ff
        /*042c*/ 	.word	0x00000000
        /*0430*/ 	.short	0x010a
        /*0432*/ 	.byte	0x05
	.zero		1


	//   ....[52]....
        /*0434*/ 	.word	0x000030d0
        /*0438*/ 	.word	0x000000ff
        /*043c*/ 	.word	0x00000000
        /*0440*/ 	.short	0x010a
        /*0442*/ 	.byte	0x05
	.zero		1


	//   ....[53]....
        /*0444*/ 	.word	0x00003180
        /*0448*/ 	.word	0x00000000
        /*044c*/ 	.word	0x00000000
        /*0450*/ 	.short	0x010a
        /*0452*/ 	.byte	0xff
	.zero		1


	//   ....[54]....
        /*0454*/ 	.word	0x000032d0
        /*0458*/ 	.word	0x000000ff
        /*045c*/ 	.word	0x000000e8
        /*0460*/ 	.short	0x010a
        /*0462*/ 	.byte	0x04
	.zero		1


	//   ....[55]....
        /*0464*/ 	.word	0x00003370
        /*0468*/ 	.word	0x000000ff
        /*046c*/ 	.word	0x000000e0
        /*0470*/ 	.short	0x010a
        /*0472*/ 	.byte	0x04
	.zero		1


	//   ....[56]....
        /*0474*/ 	.word	0x00003410
        /*0478*/ 	.word	0x000000ff
        /*047c*/ 	.word	0x00000000
        /*0480*/ 	.short	0x0101
        /*0482*/ 	.byte	0x05
	.zero		1


	//   ....[57]....
        /*0484*/ 	.word	0x00003450
        /*0488*/ 	.word	0x000000ff
        /*048c*/ 	.word	0x000000e8
        /*0490*/ 	.short	0x0106
        /*0492*/ 	.byte	0x04
	.zero		1


	//   ....[58]....
        /*0494*/ 	.word	0x00003490
        /*0498*/ 	.word	0x00000000
        /*049c*/ 	.word	0x000000e8
        /*04a0*/ 	.short	0x010a
        /*04a2*/ 	.byte	0xff
	.zero		1


	//   ....[59]....
        /*04a4*/ 	.word	0x000036e0
        /*04a8*/ 	.word	0x000000ff
        /*04ac*/ 	.word	0x00000008
        /*04b0*/ 	.short	0x010a
        /*04b2*/ 	.byte	0x05
	.zero		1


	//   ....[60]....
        /*04b4*/ 	.word	0x00003700
        /*04b8*/ 	.word	0x000000ff
        /*04bc*/ 	.word	0x00000008
        /*04c0*/ 	.short	0x010a
        /*04c2*/ 	.byte	0x05
	.zero		1


	//   ....[61]....
        /*04c4*/ 	.word	0x00003890
        /*04c8*/ 	.word	0x000000ff
        /*04cc*/ 	.word	0x00000008
        /*04d0*/ 	.short	0x010a
        /*04d2*/ 	.byte	0x05
	.zero		1


	//   ....[62]....
        /*04d4*/ 	.word	0x000038b0
        /*04d8*/ 	.word	0x000000ff
        /*04dc*/ 	.word	0x00000008
        /*04e0*/ 	.short	0x010a
        /*04e2*/ 	.byte	0x05
	.zero		1


	//   ....[63]....
        /*04e4*/ 	.word	0x00003970
        /*04e8*/ 	.word	0x000000ff
        /*04ec*/ 	.word	0x00000000
        /*04f0*/ 	.short	0x0101
        /*04f2*/ 	.byte	0x04
	.zero		1


	//   ....[64]....
        /*04f4*/ 	.word	0x00003cf0
        /*04f8*/ 	.word	0x000000ff
        /*04fc*/ 	.word	0x000000e0
        /*0500*/ 	.short	0x010a
        /*0502*/ 	.byte	0x14
	.zero		1


	//   ....[65]....
        /*0504*/ 	.word	0x00003d90
        /*0508*/ 	.word	0x000000ff
        /*050c*/ 	.word	0x00000000
        /*0510*/ 	.short	0x0101
        /*0512*/ 	.byte	0x22
	.zero		1


	//   ....[66]....
        /*0514*/ 	.word	0x00003dd0
        /*0518*/ 	.word	0x000000ff
        /*051c*/ 	.word	0x00000100
        /*0520*/ 	.short	0x010a
        /*0522*/ 	.byte	0x19
	.zero		1


	//   ....[67]....
        /*0524*/ 	.word	0x00003e70
        /*0528*/ 	.word	0x000000ff
        /*052c*/ 	.word	0x00000000
        /*0530*/ 	.short	0x010a
        /*0532*/ 	.byte	0x04
	.zero		1


	//   ....[68]....
        /*0534*/ 	.word	0x00003ec0
        /*0538*/ 	.word	0x000000ff
        /*053c*/ 	.word	0x00000000
        /*0540*/ 	.short	0x010a
        /*0542*/ 	.byte	0x12
	.zero		1


	//   ....[69]....
        /*0544*/ 	.word	0x00004010
        /*0548*/ 	.word	0x000000ff
        /*054c*/ 	.word	0x00000000
        /*0550*/ 	.short	0x010a
        /*0552*/ 	.byte	0x05
	.zero		1


	//   ....[70]....
        /*0554*/ 	.word	0x00004340
        /*0558*/ 	.word	0x000000ff
        /*055c*/ 	.word	0x00000000
        /*0560*/ 	.short	0x010a
        /*0562*/ 	.byte	0x04
	.zero		1


	//   ....[71]....
        /*0564*/ 	.word	0x000043e0
        /*0568*/ 	.word	0x00000000
        /*056c*/ 	.word	0x00000000
        /*0570*/ 	.short	0x010a
        /*0572*/ 	.byte	0xff
	.zero		1


	//   ....[72]....
        /*0574*/ 	.word	0x00004420
        /*0578*/ 	.word	0x00000000
        /*057c*/ 	.word	0x00000000
        /*0580*/ 	.short	0x010a
        /*0582*/ 	.byte	0xff
	.zero		1


	//   ....[73]....
        /*0584*/ 	.word	0x00004490
        /*0588*/ 	.word	0x000000ff
        /*058c*/ 	.word	0x00000000
        /*0590*/ 	.short	0x0101
        /*0592*/ 	.byte	0x04
	.zero		1


	//   ....[74]....
        /*0594*/ 	.word	0x000044d0
        /*0598*/ 	.word	0x000000ff
        /*059c*/ 	.word	0x00000110
        /*05a0*/ 	.short	0x010a
        /*05a2*/ 	.byte	0x14
	.zero		1


	//   ....[75]....
        /*05a4*/ 	.word	0x00004540
        /*05a8*/ 	.word	0x000000ff
        /*05ac*/ 	.word	0x00000000
        /*05b0*/ 	.short	0x0101
        /*05b2*/ 	.byte	0x04
	.zero		1


	//   ....[76]....
        /*05b4*/ 	.word	0x00004a10
        /*05b8*/ 	.word	0x000000ff
        /*05bc*/ 	.word	0x000000e0
        /*05c0*/ 	.short	0x010a
        /*05c2*/ 	.byte	0x18
	.zero		1


	//   ....[77]....
        /*05c4*/ 	.word	0x00004ab0
        /*05c8*/ 	.word	0x000000ff
        /*05cc*/ 	.word	0x00000000
        /*05d0*/ 	.short	0x0101
        /*05d2*/ 	.byte	0x25
	.zero		1


	//   ....[78]....
        /*05d4*/ 	.word	0x00004ff0
        /*05d8*/ 	.word	0x000000ff
        /*05dc*/ 	.word	0x000000d8
        /*05e0*/ 	.short	0x010a
        /*05e2*/ 	.byte	0x18
	.zero		1


	//   ....[79]....
        /*05e4*/ 	.word	0x000051e0
        /*05e8*/ 	.word	0x000000ff
        /*05ec*/ 	.word	0x000000b8
        /*05f0*/ 	.short	0x010a
        /*05f2*/ 	.byte	0x04
	.zero		1


	//   ....[80]....
        /*05f4*/ 	.word	0x00005490
        /*05f8*/ 	.word	0x000000ff
        /*05fc*/ 	.word	0x000000a0
        /*0600*/ 	.short	0x010b
        /*0602*/ 	.byte	0x04
	.zero		1


	//   ....[81]....
        /*0604*/ 	.word	0x000054a0
        /*0608*/ 	.word	0x000000ff
        /*060c*/ 	.word	0x00000000
        /*0610*/ 	.short	0x0101
        /*0612*/ 	.byte	0x07
	.zero		1


	//   ....[82]....
        /*0614*/ 	.word	0x000054b0
        /*0618*/ 	.word	0x000000ff
        /*061c*/ 	.word	0x000000b8
        /*0620*/ 	.short	0x010a
        /*0622*/ 	.byte	0x05
	.zero		1


	//   ....[83]....
        /*0624*/ 	.word	0x000056c0
        /*0628*/ 	.word	0x000000ff
        /*062c*/ 	.word	0x000000a0
        /*0630*/ 	.short	0x010b
        /*0632*/ 	.byte	0x05
	.zero		1


	//   ....[84]....
        /*0634*/ 	.word	0x000056d0
        /*0638*/ 	.word	0x000000ff
        /*063c*/ 	.word	0x00000000
        /*0640*/ 	.short	0x0101
        /*0642*/ 	.byte	0x04
	.zero		1


	//   ....[85]....
        /*0644*/ 	.word	0x00005720
        /*0648*/ 	.word	0x000000ff
        /*064c*/ 	.word	0x00000000
        /*0650*/ 	.short	0x010a
        /*0652*/ 	.byte	0x04
	.zero		1


	//   ....[86]....
        /*0654*/ 	.word	0x000057b0
        /*0658*/ 	.word	0x000000ff
        /*065c*/ 	.word	0x00000000
        /*0660*/ 	.short	0x010a
        /*0662*/ 	.byte	0x05
	.zero		1


	//   ....[87]....
        /*0664*/ 	.word	0x00005850
        /*0668*/ 	.word	0x00000000
        /*066c*/ 	.word	0x00000000
        /*0670*/ 	.short	0x010a
        /*0672*/ 	.byte	0xff
	.zero		1


	//   ....[88]....
        /*0674*/ 	.word	0x00005bd0
        /*0678*/ 	.word	0x000000ff
        /*067c*/ 	.word	0x000000e0
        /*0680*/ 	.short	0x010a
        /*0682*/ 	.byte	0x31
	.zero		1


	//   ....[89]....
        /*0684*/ 	.word	0x00005ca0
        /*0688*/ 	.word	0x000000ff
        /*068c*/ 	.word	0x00000000
        /*0690*/ 	.short	0x0101
        /*0692*/ 	.byte	0x04
	.zero		1


	//   ....[90]....
        /*0694*/ 	.word	0x00006930
        /*0698*/ 	.word	0x00000000
        /*069c*/ 	.word	0x000000a0
        /*06a0*/ 	.short	0x010a
        /*06a2*/ 	.byte	0xff
	.zero		1


	//   ....[91]....
        /*06a4*/ 	.word	0x00006a30
        /*06a8*/ 	.word	0x0000006c
        /*06ac*/ 	.word	0x000000f0
        /*06b0*/ 	.short	0x010a
        /*06b2*/ 	.byte	0xff
	.zero		1


	//   ....[92]....
        /*06b4*/ 	.word	0x00006bf0
        /*06b8*/ 	.word	0x00000000
        /*06bc*/ 	.word	0x000000a0
        /*06c0*/ 	.short	0x010a
        /*06c2*/ 	.byte	0xff
	.zero		1


	//   ....[93]....
        /*06c4*/ 	.word	0x00006d20
        /*06c8*/ 	.word	0x0000006c
        /*06cc*/ 	.word	0x000000f0
        /*06d0*/ 	.short	0x010a
        /*06d2*/ 	.byte	0xff
	.zero		1


	//   ....[94]....
        /*06d4*/ 	.word	0x00007860
        /*06d8*/ 	.word	0x00000000
        /*06dc*/ 	.word	0x00000000
        /*06e0*/ 	.short	0x0101
        /*06e2*/ 	.byte	0xff
	.zero		1


	//   ....[95]....
        /*06e4*/ 	.word	0x00007870
        /*06e8*/ 	.word	0x00000003
        /*06ec*/ 	.word	0x000000a0
        /*06f0*/ 	.short	0x010a
        /*06f2*/ 	.byte	0xff
	.zero		1


	//   ....[96]....
        /*06f4*/ 	.word	0x00007940
        /*06f8*/ 	.word	0x00000003
        /*06fc*/ 	.word	0x000000a0
        /*0700*/ 	.short	0x010a
        /*0702*/ 	.byte	0xff
	.zero		1


	//   ....[97]....
        /*0704*/ 	.word	0x00007c10
        /*0708*/ 	.word	0x0000006c
        /*070c*/ 	.word	0x00000000
        /*0710*/ 	.short	0x0101
        /*0712*/ 	.byte	0xff
	.zero		1


	//   ....[98]....
        /*0714*/ 	.word	0x000085f0
        /*0718*/ 	.word	0x00000002
        /*071c*/ 	.word	0x00000000
        /*0720*/ 	.short	0x0101
        /*0722*/ 	.byte	0xff
	.zero		1


	//   ....[99]....
        /*0724*/ 	.word	0x00008880
        /*0728*/ 	.word	0x000000ff
        /*072c*/ 	.word	0x00000000
        /*0730*/ 	.short	0x0101
        /*0732*/ 	.byte	0x04
	.zero		1


	//   ....[100]....
        /*0734*/ 	.word	0x000088b0
        /*0738*/ 	.word	0x00000000
        /*073c*/ 	.word	0x00000050
        /*0740*/ 	.short	0x010a
        /*0742*/ 	.byte	0xff
	.zero		1


	//   ....[101]....
        /*0744*/ 	.word	0x00008910
        /*0748*/ 	.word	0x00000000
        /*074c*/ 	.word	0x00000050
        /*0750*/ 	.short	0x010a
        /*0752*/ 	.byte	0xff
	.zero		1


	//   ....[102]....
        /*0754*/ 	.word	0x00008970
        /*0758*/ 	.word	0x00000000
        /*075c*/ 	.word	0x000000e0
        /*0760*/ 	.short	0x010a
        /*0762*/ 	.byte	0xff
	.zero		1


	//   ....[103]....
        /*0764*/ 	.word	0x000089d0
        /*0768*/ 	.word	0x00000000
        /*076c*/ 	.word	0x00000000
        /*0770*/ 	.short	0x010a
        /*0772*/ 	.byte	0xff
	.zero		1


	//   ....[104]....
        /*0774*/ 	.word	0x00008a30
        /*0778*/ 	.word	0x00000000
        /*077c*/ 	.word	0x00000000
        /*0780*/ 	.short	0x010a
        /*0782*/ 	.byte	0xff
	.zero		1


	//   ....[105]....
        /*0784*/ 	.word	0x00008a90
        /*0788*/ 	.word	0x00000000
        /*078c*/ 	.word	0x00000000
        /*0790*/ 	.short	0x010a
        /*0792*/ 	.byte	0xff
	.zero		1


	//   ....[106]....
        /*0794*/ 	.word	0x00008af0
        /*0798*/ 	.word	0x00000000
        /*079c*/ 	.word	0x00000000
        /*07a0*/ 	.short	0x010a
        /*07a2*/ 	.byte	0xff
	.zero		1


	//   ....[107]....
        /*07a4*/ 	.word	0x00008b50
        /*07a8*/ 	.word	0x00000000
        /*07ac*/ 	.word	0x00000000
        /*07b0*/ 	.short	0x010a
        /*07b2*/ 	.byte	0xff
	.zero		1


	//   ....[108]....
        /*07b4*/ 	.word	0x00008bb0
        /*07b8*/ 	.word	0x00000000
        /*07bc*/ 	.word	0x00000000
        /*07c0*/ 	.short	0x010a
        /*07c2*/ 	.byte	0xff
	.zero		1


	//   ....[109]....
        /*07c4*/ 	.word	0x00008c10
        /*07c8*/ 	.word	0x00000000
        /*07cc*/ 	.word	0x00000000
        /*07d0*/ 	.short	0x010a
        /*07d2*/ 	.byte	0xff
	.zero		1


	//   ....[110]....
        /*07d4*/ 	.word	0x00008c70
        /*07d8*/ 	.word	0x00000000
        /*07dc*/ 	.word	0x00000000
        /*07e0*/ 	.short	0x010a
        /*07e2*/ 	.byte	0xff
	.zero		1


	//   ....[111]....
        /*07e4*/ 	.word	0x00008cd0
        /*07e8*/ 	.word	0x00000000
        /*07ec*/ 	.word	0x00000000
        /*07f0*/ 	.short	0x010a
        /*07f2*/ 	.byte	0xff
	.zero		1


	//   ....[112]....
        /*07f4*/ 	.word	0x00008d30
        /*07f8*/ 	.word	0x00000004
        /*07fc*/ 	.word	0x000000e8
        /*0800*/ 	.short	0x010a
        /*0802*/ 	.byte	0xff
	.zero		1


	//   ....[113]....
        /*0804*/ 	.word	0x00008d90
        /*0808*/ 	.word	0x00000004
        /*080c*/ 	.word	0x000000e0
        /*0810*/ 	.short	0x010a
        /*0812*/ 	.byte	0xff
	.zero		1


	//   ....[114]....
        /*0814*/ 	.word	0x00008df0
        /*0818*/ 	.word	0x00000005
        /*081c*/ 	.word	0x00000008
        /*0820*/ 	.short	0x010a
        /*0822*/ 	.byte	0xff
	.zero		1


	//   ....[115]....
        /*0824*/ 	.word	0x00008ed0
        /*0828*/ 	.word	0x00000003
        /*082c*/ 	.word	0x00000008
        /*0830*/ 	.short	0x010a
        /*0832*/ 	.byte	0xff
	.zero		1


	//   ....[116]....
        /*0834*/ 	.word	0x00008f30
        /*0838*/ 	.word	0x00000004
        /*083c*/ 	.word	0x000000e0
        /*0840*/ 	.short	0x010a
        /*0842*/ 	.byte	0xff
	.zero		1


	//   ....[117]....
        /*0844*/ 	.word	0x00008f90
        /*0848*/ 	.word	0x00000004
        /*084c*/ 	.word	0x00000100
        /*0850*/ 	.short	0x010a
        /*0852*/ 	.byte	0xff
	.zero		1


	//   ....[118]....
        /*0854*/ 	.word	0x00008ff0
        /*0858*/ 	.word	0x00000004
        /*085c*/ 	.word	0x00000000
        /*0860*/ 	.short	0x010a
        /*0862*/ 	.byte	0xff
	.zero		1


	//   ....[119]....
        /*0864*/ 	.word	0x00009050
        /*0868*/ 	.word	0x00000000
        /*086c*/ 	.word	0x00000000
        /*0870*/ 	.short	0x010a
        /*0872*/ 	.byte	0xff
	.zero		1


	//   ....[120]....
        /*0874*/ 	.word	0x000090b0
        /*0878*/ 	.word	0x00000000
        /*087c*/ 	.word	0x00000110
        /*0880*/ 	.short	0x010a
        /*0882*/ 	.byte	0xff
	.zero		1


	//   ....[121]....
        /*0884*/ 	.word	0x00009110
        /*0888*/ 	.word	0x00000000
        /*088c*/ 	.word	0x000000e0
        /*0890*/ 	.short	0x010a
        /*0892*/ 	.byte	0xff
	.zero		1


	//   ....[122]....
        /*0894*/ 	.word	0x00009170
        /*0898*/ 	.word	0x00000000
        /*089c*/ 	.word	0x000000d8
        /*08a0*/ 	.short	0x010a
        /*08a2*/ 	.byte	0xff
	.zero		1


	//   ....[123]....
        /*08a4*/ 	.word	0x000091d0
        /*08a8*/ 	.word	0x00000000
        /*08ac*/ 	.word	0x000000b8
        /*08b0*/ 	.short	0x010a
        /*08b2*/ 	.byte	0xff
	.zero		1


	//   ....[124]....
        /*08b4*/ 	.word	0x00009230
        /*08b8*/ 	.word	0x00000005
        /*08bc*/ 	.word	0x000000b8
        /*08c0*/ 	.short	0x010a
        /*08c2*/ 	.byte	0xff
	.zero		1


	//   ....[125]....
        /*08c4*/ 	.word	0x00009290
        /*08c8*/ 	.word	0x00000000
        /*08cc*/ 	.word	0x00000000
        /*08d0*/ 	.short	0x010a
        /*08d2*/ 	.byte	0xff
	.zero		1


	//   ....[126]....
        /*08d4*/ 	.word	0x000092f0
        /*08d8*/ 	.word	0x00000000
        /*08dc*/ 	.word	0x00000000
        /*08e0*/ 	.short	0x010a
        /*08e2*/ 	.byte	0xff
	.zero		1


	//   ....[127]....
        /*08e4*/ 	.word	0x00009350
        /*08e8*/ 	.word	0x00000000
        /*08ec*/ 	.word	0x000000e0
        /*08f0*/ 	.short	0x010a
        /*08f2*/ 	.byte	0xff
	.zero		1


	//   ....[128]....
        /*08f4*/ 	.word	0x000093a0
        /*08f8*/ 	.word	0x00000000
        /*08fc*/ 	.word	0x000000a0
        /*0900*/ 	.short	0x010a
        /*0902*/ 	.byte	0xff
	.zero		1


	//   ....[129]....
        /*0904*/ 	.word	0x000093f0
        /*0908*/ 	.word	0x0000006c
        /*090c*/ 	.word	0x000000f0
        /*0910*/ 	.short	0x010a
        /*0912*/ 	.byte	0xff
	.zero		1


	//   ....[130]....
        /*0914*/ 	.word	0x00009440
        /*0918*/ 	.word	0x00000003
        /*091c*/ 	.word	0x000000a0
        /*0920*/ 	.short	0x010a
        /*0922*/ 	.byte	0xff
	.zero		1


	//----- nvinfo : EIATTR_NUM_MBARRIERS
	.align		4
.L_47:
        /*0924*/ 	.byte	0x03, 0x38
        /*0926*/ 	.short	0x0023


	//----- nvinfo : EIATTR_EXIT_INSTR_OFFSETS
	.align		4
        /*0928*/ 	.byte	0x04, 0x1c
        /*092a*/ 	.short	(.L_49 - .L_48)


	//   ....[0]....
.L_48:
        /*092c*/ 	.word	0x000031b0


	//   ....[1]....
        /*0930*/ 	.word	0x00003460


	//   ....[2]....
        /*0934*/ 	.word	0x000034c0


	//   ....[3]....
        /*0938*/ 	.word	0x00004760


	//   ....[4]....
        /*093c*/ 	.word	0x00005880


	//   ....[5]....
        /*0940*/ 	.word	0x000058c0


	//   ....[6]....
        /*0944*/ 	.word	0x00008760


	//   ....[7]....
        /*0948*/ 	.word	0x000087e0


	//   ....[8]....
        /*094c*/ 	.word	0x00008810


	//   ....[9]....
        /*0950*/ 	.word	0x00008890


	//----- nvinfo : EIATTR_MAX_THREADS
	.align		4
.L_49:
        /*0954*/ 	.byte	0x04, 0x05
        /*0956*/ 	.short	(.L_51 - .L_50)
.L_50:
        /*0958*/ 	.word	0x00000100
        /*095c*/ 	.word	0x00000001
        /*0960*/ 	.word	0x00000001


	//----- nvinfo : EIATTR_CRS_STACK_SIZE
	.align		4
.L_51:
        /*0964*/ 	.byte	0x04, 0x1e
        /*0966*/ 	.short	(.L_53 - .L_52)
.L_52:
        /*0968*/ 	.word	0x00000000


	//----- nvinfo : EIATTR_CBANK_PARAM_SIZE
	.align		4
.L_53:
        /*096c*/ 	.byte	0x03, 0x19
        /*096e*/ 	.short	0x0800


	//----- nvinfo : EIATTR_PARAM_CBANK
	.align		4
        /*0970*/ 	.byte	0x04, 0x0a
        /*0972*/ 	.short	(.L_55 - .L_54)
	.align		4
.L_54:
        /*0974*/ 	.word	index@(.nv.constant0._ZN7cutlass13device_kernelINS_4conv6kernel13ConvUniversalINS1_16ConvProblemShapeILNS1_8OperatorE1ELi2EEENS1_10collective14CollectiveConvINS1_47MainloopSm100TmaUmmaWarpSpecializedImplicitGemmILS5_1ELi10ELi2ELi1ELi2EN4cute5tupleIJNSA_1CILi2EEENSC_ILi1EEESE_EEEEENSB_IJNSC_ILi256EEENSC_ILi64EEENSB_IJSI_EEEEEENS_6half_tESL_NSA_8TiledMMAINSA_8MMA_AtomIJNSA_26SM100_MMA_F16BF16_2x1SM_SSISL_SL_fLi256ELi64ELNSA_4UMMA5MajorE0ELSQ_1ELNSP_7ScaleInE0ELSR_0EEEEEENSA_6LayoutINSB_IJSE_SE_SE_EEENSB_IJNSC_ILi0EEESW_SW_EEEEENSB_IJNSA_10UnderscoreESZ_SZ_EEEEENS7_6detail27Sm100ImplicitGemmTileTraitsINSA_25SM100_TMA_2SM_LOAD_IM2COLENSA_14ComposedLayoutINSA_7SwizzleILi3ELi4ELi3EEENSA_18smem_ptr_flag_bitsILi16EEENSU_INSB_IJNSC_ILi8EEESI_EEENSB_IJSI_SE_EEEEEEEvEENS13_INSA_18SM100_TMA_2SM_LOADENS15_INS16_ILi2ELi4ELi3EEES19_NSU_INSB_IJNSC_ILi32EEES1A_EEENSB_IJSE_S1I_EEEEEEEvEEEENS_8epilogue10collective18CollectiveEpilogueINS1P_23Sm100TmaWarpSpecializedILi3ELi2ELi32ELb1ELb0EEEJNSB_IJNSC_ILi128EEESI_SJ_EEENSB_IJNSU_IS1U_SE_EENSU_IS1I_SE_EEEEESL_NSB_IJNSB_IJlllEEESE_SW_EEESL_S20_NS1P_6fusion15FusionCallbacksIS1T_NS21_17LinearCombinationISL_fSL_fLNS_15FloatRoundStyleE2EEES1V_S1Y_JEEENSA_5SM1004TMEM4LOAD26SM100_TMEM_LOAD_32dp32b32xENSA_20SM90_TMA_LOAD_IM2COLENS15_IS1H_S19_NSU_INSB_IJS1A_S1I_EEENSB_IJS1I_SE_EEEEEEENSA_39AutoVectorizingCopyWithAssumedAlignmentILi128EEENSA_21SM90_TMA_STORE_IM2COLES2F_S2H_S2H_EEEvvEEEEvNT_6ParamsE)
        /*0978*/ 	.short	0x0380
        /*097a*/ 	.short	0x0800


	//----- nvinfo : EIATTR_SW_WAR
	.align		4
.L_55:
        /*097c*/ 	.byte	0x04, 0x36
        /*097e*/ 	.short	(.L_57 - .L_56)
.L_56:
        /*0980*/ 	.word	0x00000008
.L_57:


//--------------------- .nv.callgraph             --------------------------
	.section	.nv.callgraph,"",@"SHT_CUDA_CALLGRAPH"
	.align	4
	.sectionentsize	8
	.align		4
        /*0000*/ 	.word	0x00000000
	.align		4
        /*0004*/ 	.word	0xffffffff
	.align		4
        /*0008*/ 	.word	index@(_ZN7cutlass13device_kernelINS_4conv6kernel13ConvUniversalINS1_16ConvProblemShapeILNS1_8OperatorE1ELi2EEENS1_10collective14CollectiveConvINS1_47MainloopSm100TmaUmmaWarpSpecializedImplicitGemmILS5_1ELi10ELi2ELi1ELi2EN4cute5tupleIJNSA_1CILi2EEENSC_ILi1EEESE_EEEEENSB_IJNSC_ILi256EEENSC_ILi64EEENSB_IJSI_EEEEEENS_6half_tESL_NSA_8TiledMMAINSA_8MMA_AtomIJNSA_26SM100_MMA_F16BF16_2x1SM_SSISL_SL_fLi256ELi64ELNSA_4UMMA5MajorE0ELSQ_1ELNSP_7ScaleInE0ELSR_0EEEEEENSA_6LayoutINSB_IJSE_SE_SE_EEENSB_IJNSC_ILi0EEESW_SW_EEEEENSB_IJNSA_10UnderscoreESZ_SZ_EEEEENS7_6detail27Sm100ImplicitGemmTileTraitsINSA_25SM100_TMA_2SM_LOAD_IM2COLENSA_14ComposedLayoutINSA_7SwizzleILi3ELi4ELi3EEENSA_18smem_ptr_flag_bitsILi16EEENSU_INSB_IJNSC_ILi8EEESI_EEENSB_IJSI_SE_EEEEEEEvEENS13_INSA_18SM100_TMA_2SM_LOADENS15_INS16_ILi2ELi4ELi3EEES19_NSU_INSB_IJNSC_ILi32EEES1A_EEENSB_IJSE_S1I_EEEEEEEvEEEENS_8epilogue10collective18CollectiveEpilogueINS1P_23Sm100TmaWarpSpecializedILi3ELi2ELi32ELb1ELb0EEEJNSB_IJNSC_ILi128EEESI_SJ_EEENSB_IJNSU_IS1U_SE_EENSU_IS1I_SE_EEEEESL_NSB_IJNSB_IJlllEEESE_SW_EEESL_S20_NS1P_6fusion15FusionCallbacksIS1T_NS21_17LinearCombinationISL_fSL_fLNS_15FloatRoundStyleE2EEES1V_S1Y_JEEENSA_5SM1004TMEM4LOAD26SM100_TMEM_LOAD_32dp32b32xENSA_20SM90_TMA_LOAD_IM2COLENS15_IS1H_S19_NSU_INSB_IJS1A_S1I_EEENSB_IJS1I_SE_EEEEEEENSA_39AutoVectorizingCopyWithAssumedAlignmentILi128EEENSA_21SM90_TMA_STORE_IM2COLES2F_S2H_S2H_EEEvvEEEEvNT_6ParamsE)
	.align		4
        /*000c*/ 	.word	index@(__assertfail)
	.align		4
        /*0010*/ 	.word	0x00000000
	.align		4
        /*0014*/ 	.word	0xfffffffe
	.align		4
        /*0018*/ 	.word	0x00000000
	.align		4
        /*001c*/ 	.word	0xfffffffd
	.align		4
        /*0020*/ 	.word	0x00000000
	.align		4
        /*0024*/ 	.word	0xfffffffc


//--------------------- .nv.constant4             --------------------------
	.section	.nv.constant4,"a",@progbits
	.align	8
	.align		8
.nv.constant4:
        /*0000*/ 	.dword	__assertfail
	.align		8
        /*0008*/ 	.dword	__unnamed_1
	.align		8
        /*0010*/ 	.dword	__unnamed_2
	.align		8
        /*0018*/ 	.dword	_ZN39_INTERNAL_e6f8ce25_4_k_cu_8eb03107_31104cuda3std3__45__cpo5beginE
	.align		8
        /*0020*/ 	.dword	_ZN39_INTERNAL_e6f8ce25_4_k_cu_8eb03107_31104cuda3std3__45__cpo3endE
	.align		8
        /*0028*/ 	.dword	_ZN39_INTERNAL_e6f8ce25_4_k_cu_8eb03107_31104cuda3std3__45__cpo6cbeginE
	.align		8
        /*0030*/ 	.dword	_ZN39_INTERNAL_e6f8ce25_4_k_cu_8eb03107_31104cuda3std3__45__cpo4cendE
	.align		8
        /*0038*/ 	.dword	_ZN39_INTERNAL_e6f8ce25_4_k_cu_8eb03107_31104cuda3std3__441_GLOBAL__N__e6f8ce25_4_k_cu_8eb03107_31106ignoreE
	.align		8
        /*0040*/ 	.dword	_ZN39_INTERNAL_e6f8ce25_4_k_cu_8eb03107_31104cuda3std3__419piecewise_constructE
	.align		8
        /*0048*/ 	.dword	_ZN39_INTERNAL_e6f8ce25_4_k_cu_8eb03107_31104cuda3std3__48in_placeE
	.align		8
        /*0050*/ 	.dword	_ZN39_INTERNAL_e6f8ce25_4_k_cu_8eb03107_31104cuda3std6ranges3__45__cpo4swapE
	.align		8
        /*0058*/ 	.dword	_ZN39_INTERNAL_e6f8ce25_4_k_cu_8eb03107_31104cuda3std6ranges3__45__cpo9iter_moveE
	.align		8
        /*0060*/ 	.dword	_ZN39_INTERNAL_e6f8ce25_4_k_cu_8eb03107_31104cute7productE
	.align		8
        /*0068*/ 	.dword	_ZN39_INTERNAL_e6f8ce25_4_k_cu_8eb03107_31104cute1_E
	.align		8
        /*0070*/ 	.dword	$str$27
	.align		8
        /*0078*/ 	.dword	$str$28
	.align		8
        /*0080*/ 	.dword	$str$29
	.align		8
        /*0088*/ 	.dword	$str$30


//--------------------- .text._ZN7cutlass13device_kernelINS_4conv6kernel13ConvUniversalINS1_16ConvProblemShapeILNS1_8OperatorE1ELi2EEENS1_10collective14CollectiveConvINS1_47MainloopSm100TmaUmmaWarpSpecializedImplicitGemmILS5_1ELi10ELi2ELi1ELi2EN4cute5tupleIJNSA_1CILi2EEENSC_ILi1EEESE_EEEEENSB_IJNSC_ILi256EEENSC_ILi64EEENSB_IJSI_EEEEEENS_6half_tESL_NSA_8TiledMMAINSA_8MMA_AtomIJNSA_26SM100_MMA_F16BF16_2x1SM_SSISL_SL_fLi256ELi64ELNSA_4UMMA5MajorE0ELSQ_1ELNSP_7ScaleInE0ELSR_0EEEEEENSA_6LayoutINSB_IJSE_SE_SE_EEENSB_IJNSC_ILi0EEESW_SW_EEEEENSB_IJNSA_10UnderscoreESZ_SZ_EEEEENS7_6detail27Sm100ImplicitGemmTileTraitsINSA_25SM100_TMA_2SM_LOAD_IM2COLENSA_14ComposedLayoutINSA_7SwizzleILi3ELi4ELi3EEENSA_18smem_ptr_flag_bitsILi16EEENSU_INSB_IJNSC_ILi8EEESI_EEENSB_IJSI_SE_EEEEEEEvEENS13_INSA_18SM100_TMA_2SM_LOADENS15_INS16_ILi2ELi4ELi3EEES19_NSU_INSB_IJNSC_ILi32EEES1A_EEENSB_IJSE_S1I_EEEEEEEvEEEENS_8epilogue10collective18CollectiveEpilogueINS1P_23Sm100TmaWarpSpecializedILi3ELi2ELi32ELb1ELb0EEEJNSB_IJNSC_ILi128EEESI_SJ_EEENSB_IJNSU_IS1U_SE_EENSU_IS1I_SE_EEEEESL_NSB_IJNSB_IJlllEEESE_SW_EEESL_S20_NS1P_6fusion15FusionCallbacksIS1T_NS21_17LinearCombinationISL_fSL_fLNS_15FloatRoundStyleE2EEES1V_S1Y_JEEENSA_5SM1004TMEM4LOAD26SM100_TMEM_LOAD_32dp32b32xENSA_20SM90_TMA_LOAD_IM2COLENS15_IS1H_S19_NSU_INSB_IJS1A_S1I_EEENSB_IJS1I_SE_EEEEEEENSA_39AutoVectorizingCopyWithAssumedAlignmentILi128EEENSA_21SM90_TMA_STORE_IM2COLES2F_S2H_S2H_EEEvvEEEEvNT_6ParamsE --------------------------
	.section	.text._ZN7cutlass13device_kernelINS_4conv6kernel13ConvUniversalINS1_16ConvProblemShapeILNS1_8OperatorE1ELi2EEENS1_10collective14CollectiveConvINS1_47MainloopSm100TmaUmmaWarpSpecializedImplicitGemmILS5_1ELi10ELi2ELi1ELi2EN4cute5tupleIJNSA_1CILi2EEENSC_ILi1EEESE_EEEEENSB_IJNSC_ILi256EEENSC_ILi64EEENSB_IJSI_EEEEEENS_6half_tESL_NSA_8TiledMMAINSA_8MMA_AtomIJNSA_26SM100_MMA_F16BF16_2x1SM_SSISL_SL_fLi256ELi64ELNSA_4UMMA5MajorE0ELSQ_1ELNSP_7ScaleInE0ELSR_0EEEEEENSA_6LayoutINSB_IJSE_SE_SE_EEENSB_IJNSC_ILi0EEESW_SW_EEEEENSB_IJNSA_10UnderscoreESZ_SZ_EEEEENS7_6detail27Sm100ImplicitGemmTileTraitsINSA_25SM100_TMA_2SM_LOAD_IM2COLENSA_14ComposedLayoutINSA_7SwizzleILi3ELi4ELi3EEENSA_18smem_ptr_flag_bitsILi16EEENSU_INSB_IJNSC_ILi8EEESI_EEENSB_IJSI_SE_EEEEEEEvEENS13_INSA_18SM100_TMA_2SM_LOADENS15_INS16_ILi2ELi4ELi3EEES19_NSU_INSB_IJNSC_ILi32EEES1A_EEENSB_IJSE_S1I_EEEEEEEvEEEENS_8epilogue10collective18CollectiveEpilogueINS1P_23Sm100TmaWarpSpecializedILi3ELi2ELi32ELb1ELb0EEEJNSB_IJNSC_ILi128EEESI_SJ_EEENSB_IJNSU_IS1U_SE_EENSU_IS1I_SE_EEEEESL_NSB_IJNSB_IJlllEEESE_SW_EEESL_S20_NS1P_6fusion15FusionCallbacksIS1T_NS21_17LinearCombinationISL_fSL_fLNS_15FloatRoundStyleE2EEES1V_S1Y_JEEENSA_5SM1004TMEM4LOAD26SM100_TMEM_LOAD_32dp32b32xENSA_20SM90_TMA_LOAD_IM2COLENS15_IS1H_S19_NSU_INSB_IJS1A_S1I_EEENSB_IJS1I_SE_EEEEEEENSA_39AutoVectorizingCopyWithAssumedAlignmentILi128EEENSA_21SM90_TMA_STORE_IM2COLES2F_S2H_S2H_EEEvvEEEEvNT_6ParamsE,"ax",@progbits
	.align	128
.text._ZN7cutlass13device_kernelINS_4conv6kernel13ConvUniversalINS1_16ConvProblemShapeILNS1_8OperatorE1ELi2EEENS1_10collective14CollectiveConvINS1_47MainloopSm100TmaUmmaWarpSpecializedImplicitGemmILS5_1ELi10ELi2ELi1ELi2EN4cute5tupleIJNSA_1CILi2EEENSC_ILi1EEESE_EEEEENSB_IJNSC_ILi256EEENSC_ILi64EEENSB_IJSI_EEEEEENS_6half_tESL_NSA_8TiledMMAINSA_8MMA_AtomIJNSA_26SM100_MMA_F16BF16_2x1SM_SSISL_SL_fLi256ELi64ELNSA_4UMMA5MajorE0ELSQ_1ELNSP_7ScaleInE0ELSR_0EEEEEENSA_6LayoutINSB_IJSE_SE_SE_EEENSB_IJNSC_ILi0EEESW_SW_EEEEENSB_IJNSA_10UnderscoreESZ_SZ_EEEEENS7_6detail27Sm100ImplicitGemmTileTraitsINSA_25SM100_TMA_2SM_LOAD_IM2COLENSA_14ComposedLayoutINSA_7SwizzleILi3ELi4ELi3EEENSA_18smem_ptr_flag_bitsILi16EEENSU_INSB_IJNSC_ILi8EEESI_EEENSB_IJSI_SE_EEEEEEEvEENS13_INSA_18SM100_TMA_2SM_LOADENS15_INS16_ILi2ELi4ELi3EEES19_NSU_INSB_IJNSC_ILi32EEES1A_EEENSB_IJSE_S1I_EEEEEEEvEEEENS_8epilogue10collective18CollectiveEpilogueINS1P_23Sm100TmaWarpSpecializedILi3ELi2ELi32ELb1ELb0EEEJNSB_IJNSC_ILi128EEESI_SJ_EEENSB_IJNSU_IS1U_SE_EENSU_IS1I_SE_EEEEESL_NSB_IJNSB_IJlllEEESE_SW_EEESL_S20_NS1P_6fusion15FusionCallbacksIS1T_NS21_17LinearCombinationISL_fSL_fLNS_15FloatRoundStyleE2EEES1V_S1Y_JEEENSA_5SM1004TMEM4LOAD26SM100_TMEM_LOAD_32dp32b32xENSA_20SM90_TMA_LOAD_IM2COLENS15_IS1H_S19_NSU_INSB_IJS1A_S1I_EEENSB_IJS1I_SE_EEEEEEENSA_39AutoVectorizingCopyWithAssumedAlignmentILi128EEENSA_21SM90_TMA_STORE_IM2COLES2F_S2H_S2H_EEEvvEEEEvNT_6ParamsE:
        .type           _ZN7cutlass13device_kernelINS_4conv6kernel13ConvUniversalINS1_16ConvProblemShapeILNS1_8OperatorE1ELi2EEENS1_10collective14CollectiveConvINS1_47MainloopSm100TmaUmmaWarpSpecializedImplicitGemmILS5_1ELi10ELi2ELi1ELi2EN4cute5tupleIJNSA_1CILi2EEENSC_ILi1EEESE_EEEEENSB_IJNSC_ILi256EEENSC_ILi64EEENSB_IJSI_EEEEEENS_6half_tESL_NSA_8TiledMMAINSA_8MMA_AtomIJNSA_26SM100_MMA_F16BF16_2x1SM_SSISL_SL_fLi256ELi64ELNSA_4UMMA5MajorE0ELSQ_1ELNSP_7ScaleInE0ELSR_0EEEEEENSA_6LayoutINSB_IJSE_SE_SE_EEENSB_IJNSC_ILi0EEESW_SW_EEEEENSB_IJNSA_10UnderscoreESZ_SZ_EEEEENS7_6detail27Sm100ImplicitGemmTileTraitsINSA_25SM100_TMA_2SM_LOAD_IM2COLENSA_14ComposedLayoutINSA_7SwizzleILi3ELi4ELi3EEENSA_18smem_ptr_flag_bitsILi16EEENSU_INSB_IJNSC_ILi8EEESI_EEENSB_IJSI_SE_EEEEEEEvEENS13_INSA_18SM100_TMA_2SM_LOADENS15_INS16_ILi2ELi4ELi3EEES19_NSU_INSB_IJNSC_ILi32EEES1A_EEENSB_IJSE_S1I_EEEEEEEvEEEENS_8epilogue10collective18CollectiveEpilogueINS1P_23Sm100TmaWarpSpecializedILi3ELi2ELi32ELb1ELb0EEEJNSB_IJNSC_ILi128EEESI_SJ_EEENSB_IJNSU_IS1U_SE_EENSU_IS1I_SE_EEEEESL_NSB_IJNSB_IJlllEEESE_SW_EEESL_S20_NS1P_6fusion15FusionCallbacksIS1T_NS21_17LinearCombinationISL_fSL_fLNS_15FloatRoundStyleE2EEES1V_S1Y_JEEENSA_5SM1004TMEM4LOAD26SM100_TMEM_LOAD_32dp32b32xENSA_20SM90_TMA_LOAD_IM2COLENS15_IS1H_S19_NSU_INSB_IJS1A_S1I_EEENSB_IJS1I_SE_EEEEEEENSA_39AutoVectorizingCopyWithAssumedAlignmentILi128EEENSA_21SM90_TMA_STORE_IM2COLES2F_S2H_S2H_EEEvvEEEEvNT_6ParamsE,@function
        .size           _ZN7cutlass13device_kernelINS_4conv6kernel13ConvUniversalINS1_16ConvProblemShapeILNS1_8OperatorE1ELi2EEENS1_10collective14CollectiveConvINS1_47MainloopSm100TmaUmmaWarpSpecializedImplicitGemmILS5_1ELi10ELi2ELi1ELi2EN4cute5tupleIJNSA_1CILi2EEENSC_ILi1EEESE_EEEEENSB_IJNSC_ILi256EEENSC_ILi64EEENSB_IJSI_EEEEEENS_6half_tESL_NSA_8TiledMMAINSA_8MMA_AtomIJNSA_26SM100_MMA_F16BF16_2x1SM_SSISL_SL_fLi256ELi64ELNSA_4UMMA5MajorE0ELSQ_1ELNSP_7ScaleInE0ELSR_0EEEEEENSA_6LayoutINSB_IJSE_SE_SE_EEENSB_IJNSC_ILi0EEESW_SW_EEEEENSB_IJNSA_10UnderscoreESZ_SZ_EEEEENS7_6detail27Sm100ImplicitGemmTileTraitsINSA_25SM100_TMA_2SM_LOAD_IM2COLENSA_14ComposedLayoutINSA_7SwizzleILi3ELi4ELi3EEENSA_18smem_ptr_flag_bitsILi16EEENSU_INSB_IJNSC_ILi8EEESI_EEENSB_IJSI_SE_EEEEEEEvEENS13_INSA_18SM100_TMA_2SM_LOADENS15_INS16_ILi2ELi4ELi3EEES19_NSU_INSB_IJNSC_ILi32EEES1A_EEENSB_IJSE_S1I_EEEEEEEvEEEENS_8epilogue10collective18CollectiveEpilogueINS1P_23Sm100TmaWarpSpecializedILi3ELi2ELi32ELb1ELb0EEEJNSB_IJNSC_ILi128EEESI_SJ_EEENSB_IJNSU_IS1U_SE_EENSU_IS1I_SE_EEEEESL_NSB_IJNSB_IJlllEEESE_SW_EEESL_S20_NS1P_6fusion15FusionCallbacksIS1T_NS21_17LinearCombinationISL_fSL_fLNS_15FloatRoundStyleE2EEES1V_S1Y_JEEENSA_5SM1004TMEM4LOAD26SM100_TMEM_LOAD_32dp32b32xENSA_20SM90_TMA_LOAD_IM2COLENS15_IS1H_S19_NSU_INSB_IJS1A_S1I_EEENSB_IJS1I_SE_EEEEEEENSA_39AutoVectorizingCopyWithAssumedAlignmentILi128EEENSA_21SM90_TMA_STORE_IM2COLES2F_S2H_S2H_EEEvvEEEEvNT_6ParamsE,(.L_x_184 - _ZN7cutlass13device_kernelINS_4conv6kernel13ConvUniversalINS1_16ConvProblemShapeILNS1_8OperatorE1ELi2EEENS1_10collective14CollectiveConvINS1_47MainloopSm100TmaUmmaWarpSpecializedImplicitGemmILS5_1ELi10ELi2ELi1ELi2EN4cute5tupleIJNSA_1CILi2EEENSC_ILi1EEESE_EEEEENSB_IJNSC_ILi256EEENSC_ILi64EEENSB_IJSI_EEEEEENS_6half_tESL_NSA_8TiledMMAINSA_8MMA_AtomIJNSA_26SM100_MMA_F16BF16_2x1SM_SSISL_SL_fLi256ELi64ELNSA_4UMMA5MajorE0ELSQ_1ELNSP_7ScaleInE0ELSR_0EEEEEENSA_6LayoutINSB_IJSE_SE_SE_EEENSB_IJNSC_ILi0EEESW_SW_EEEEENSB_IJNSA_10UnderscoreESZ_SZ_EEEEENS7_6detail27Sm100ImplicitGemmTileTraitsINSA_25SM100_TMA_2SM_LOAD_IM2COLENSA_14ComposedLayoutINSA_7SwizzleILi3ELi4ELi3EEENSA_18smem_ptr_flag_bitsILi16EEENSU_INSB_IJNSC_ILi8EEESI_EEENSB_IJSI_SE_EEEEEEEvEENS13_INSA_18SM100_TMA_2SM_LOADENS15_INS16_ILi2ELi4ELi3EEES19_NSU_INSB_IJNSC_ILi32EEES1A_EEENSB_IJSE_S1I_EEEEEEEvEEEENS_8epilogue10collective18CollectiveEpilogueINS1P_23Sm100TmaWarpSpecializedILi3ELi2ELi32ELb1ELb0EEEJNSB_IJNSC_ILi128EEESI_SJ_EEENSB_IJNSU_IS1U_SE_EENSU_IS1I_SE_EEEEESL_NSB_IJNSB_IJlllEEESE_SW_EEESL_S20_NS1P_6fusion15FusionCallbacksIS1T_NS21_17LinearCombinationISL_fSL_fLNS_15FloatRoundStyleE2EEES1V_S1Y_JEEENSA_5SM1004TMEM4LOAD26SM100_TMEM_LOAD_32dp32b32xENSA_20SM90_TMA_LOAD_IM2COLENS15_IS1H_S19_NSU_INSB_IJS1A_S1I_EEENSB_IJS1I_SE_EEEEEEENSA_39AutoVectorizingCopyWithAssumedAlignmentILi128EEENSA_21SM90_TMA_STORE_IM2COLES2F_S2H_S2H_EEEvvEEEEvNT_6ParamsE)
        .other          _ZN7cutlass13device_kernelINS_4conv6kernel13ConvUniversalINS1_16ConvProblemShapeILNS1_8OperatorE1ELi2EEENS1_10collective14CollectiveConvINS1_47MainloopSm100TmaUmmaWarpSpecializedImplicitGemmILS5_1ELi10ELi2ELi1ELi2EN4cute5tupleIJNSA_1CILi2EEENSC_ILi1EEESE_EEEEENSB_IJNSC_ILi256EEENSC_ILi64EEENSB_IJSI_EEEEEENS_6half_tESL_NSA_8TiledMMAINSA_8MMA_AtomIJNSA_26SM100_MMA_F16BF16_2x1SM_SSISL_SL_fLi256ELi64ELNSA_4UMMA5MajorE0ELSQ_1ELNSP_7ScaleInE0ELSR_0EEEEEENSA_6LayoutINSB_IJSE_SE_SE_EEENSB_IJNSC_ILi0EEESW_SW_EEEEENSB_IJNSA_10UnderscoreESZ_SZ_EEEEENS7_6detail27Sm100ImplicitGemmTileTraitsINSA_25SM100_TMA_2SM_LOAD_IM2COLENSA_14ComposedLayoutINSA_7SwizzleILi3ELi4ELi3EEENSA_18smem_ptr_flag_bitsILi16EEENSU_INSB_IJNSC_ILi8EEESI_EEENSB_IJSI_SE_EEEEEEEvEENS13_INSA_18SM100_TMA_2SM_LOADENS15_INS16_ILi2ELi4ELi3EEES19_NSU_INSB_IJNSC_ILi32EEES1A_EEENSB_IJSE_S1I_EEEEEEEvEEEENS_8epilogue10collective18CollectiveEpilogueINS1P_23Sm100TmaWarpSpecializedILi3ELi2ELi32ELb1ELb0EEEJNSB_IJNSC_ILi128EEESI_SJ_EEENSB_IJNSU_IS1U_SE_EENSU_IS1I_SE_EEEEESL_NSB_IJNSB_IJlllEEESE_SW_EEESL_S20_NS1P_6fusion15FusionCallbacksIS1T_NS21_17LinearCombinationISL_fSL_fLNS_15FloatRoundStyleE2EEES1V_S1Y_JEEENSA_5SM1004TMEM4LOAD26SM100_TMEM_LOAD_32dp32b32xENSA_20SM90_TMA_LOAD_IM2COLENS15_IS1H_S19_NSU_INSB_IJS1A_S1I_EEENSB_IJS1I_SE_EEEEEEENSA_39AutoVectorizingCopyWithAssumedAlignmentILi128EEENSA_21SM90_TMA_STORE_IM2COLES2F_S2H_S2H_EEEvvEEEEvNT_6ParamsE,@"STO_CUDA_ENTRY STV_DEFAULT"
_ZN7cutlass13device_kernelINS_4conv6kernel13ConvUniversalINS1_16ConvProblemShapeILNS1_8OperatorE1ELi2EEENS1_10collective14CollectiveConvINS1_47MainloopSm100TmaUmmaWarpSpecializedImplicitGemmILS5_1ELi10ELi2ELi1ELi2EN4cute5tupleIJNSA_1CILi2EEENSC_ILi1EEESE_EEEEENSB_IJNSC_ILi256EEENSC_ILi64EEENSB_IJSI_EEEEEENS_6half_tESL_NSA_8TiledMMAINSA_8MMA_AtomIJNSA_26SM100_MMA_F16BF16_2x1SM_SSISL_SL_fLi256ELi64ELNSA_4UMMA5MajorE0ELSQ_1ELNSP_7ScaleInE0ELSR_0EEEEEENSA_6LayoutINSB_IJSE_SE_SE_EEENSB_IJNSC_ILi0EEESW_SW_EEEEENSB_IJNSA_10UnderscoreESZ_SZ_EEEEENS7_6detail27Sm100ImplicitGemmTileTraitsINSA_25SM100_TMA_2SM_LOAD_IM2COLENSA_14ComposedLayoutINSA_7SwizzleILi3ELi4ELi3EEENSA_18smem_ptr_flag_bitsILi16EEENSU_INSB_IJNSC_ILi8EEESI_EEENSB_IJSI_SE_EEEEEEEvEENS13_INSA_18SM100_TMA_2SM_LOADENS15_INS16_ILi2ELi4ELi3EEES19_NSU_INSB_IJNSC_ILi32EEES1A_EEENSB_IJSE_S1I_EEEEEEEvEEEENS_8epilogue10collective18CollectiveEpilogueINS1P_23Sm100TmaWarpSpecializedILi3ELi2ELi32ELb1ELb0EEEJNSB_IJNSC_ILi128EEESI_SJ_EEENSB_IJNSU_IS1U_SE_EENSU_IS1I_SE_EEEEESL_NSB_IJNSB_IJlllEEESE_SW_EEESL_S20_NS1P_6fusion15FusionCallbacksIS1T_NS21_17LinearCombinationISL_fSL_fLNS_15FloatRoundStyleE2EEES1V_S1Y_JEEENSA_5SM1004TMEM4LOAD26SM100_TMEM_LOAD_32dp32b32xENSA_20SM90_TMA_LOAD_IM2COLENS15_IS1H_S19_NSU_INSB_IJS1A_S1I_EEENSB_IJS1I_SE_EEEEEEENSA_39AutoVectorizingCopyWithAssumedAlignmentILi128EEENSA_21SM90_TMA_STORE_IM2COLES2F_S2H_S2H_EEEvvEEEEvNT_6ParamsE:
[----:B------:R-:W1:Y:S01]  /*0000*/  LDC R1, c[0x0][0x37c] ;  /* 0x0000df00ff017b82 */ /* 0x000e620000000800 */
[----:B------:R-:W2:Y:S01]  /*0010*/  S2R R96, SR_TID.X ;  /* 0x0000000000607919 */ /* 0x000ea20000002100 */
[----:B------:R-:W3:Y:S06]  /*0020*/  LDCU.64 UR8, c[0x0][0x890] ;  /* 0x00011200ff0877ac */ /* 0x000eec0008000a00 */
[----:B------:R-:W4:Y:S01]  /*0030*/  S2UR UR4, SR_CgaCtaId ;  /* 0x00000000000479c3 */ /* 0x000f220000008800 */
[----:B-1----:R-:W-:Y:S01]  /*0040*/  VIADD R1, R1, 0xfffffff8 ;  /* 0xfffffff801017836 */ /* 0x002fe20000000000 */
[----:B------:R-:W-:-:S02]  /*0050*/  PRMT R87, RZ, 0x7610, R87 ;  /* 0x00007610ff577816 */ /* 0x000fc40000000057 */
[----:B------:R-:W-:Y:S02]  /*0060*/  ELECT P1, URZ, PT ;  /* 0x0000000000ff782f */ /* 0x000fe40003820000 */
[----:B------:R-:W-:Y:S01]  /*0070*/  R2UR UR48, R1 ;  /* 0x00000000013072ca */ /* 0x000fe200000e0000 */
[----:B---3--:R-:W-:-:S04]  /*0080*/  UISETP.NE.U32.AND UP0, UPT, UR8, URZ, UPT ;  /* 0x000000ff0800728c */ /* 0x008fc8000bf05070 */
[----:B------:R-:W-:Y:S02]  /*0090*/  UISETP.NE.AND.EX UP0, UPT, UR9, URZ, UPT, UP0 ;  /* 0x000000ff0900728c */ /* 0x000fe4000bf05300 */
[----:B----4-:R-:W-:Y:S02]  /*00a0*/  ULOP3.LUT UR38, UR4, 0x1, URZ, 0xc0, !UPT ;  /* 0x0000000104267892 */ /* 0x010fe4000f8ec0ff */
[----:B------:R-:W-:Y:S01]  /*00b0*/  ULOP3.LUT UR37, UR4, 0x1, URZ, 0x3c, !UPT ;  /* 0x0000000104257892 */ /* 0x000fe2000f8e3cff */
[----:B--2---:R-:W-:-:S05]  /*00c0*/  SHF.R.U32.HI R88, RZ, 0x5, R96 ;  /* 0x00000005ff587819 */ /* 0x004fca0000011660 */
[----:B------:R-:W1:Y:S02]  /*00d0*/  SHFL.IDX PT, R0, R88, RZ, 0x1f ;  /* 0x00001fff58007589 */ /* 0x000e6400000e0000 */
[----:B-1----:R-:W-:Y:S01]  /*00e0*/  R2UR UR18, R0 ;  /* 0x00000000001272ca */ /* 0x002fe200000e0000 */
[----:B------:R-:W-:-:S14]  /*00f0*/  BRA.U UP0, `(.L_x_0) ;  /* 0x0000000100307547 */ /* 0x000fdc000b800000 */
[----:B------:R-:W1:Y:S02]  /*0100*/  LDCU.64 UR4, c[0x0][0x888] ;  /* 0x00011100ff0477ac */ /* 0x000e640008000a00 */
[----:B-1----:R-:W-:-:S04]  /*0110*/  UISETP.NE.U32.AND UP0, UPT, UR4, URZ, UPT ;  /* 0x000000ff0400728c */ /* 0x002fc8000bf05070 */
[----:B------:R-:W-:-:S09]  /*0120*/  UISETP.NE.AND.EX UP0, UPT, UR5, URZ, UPT, UP0 ;  /* 0x000000ff0500728c */ /* 0x000fd2000bf05300 */
[----:B------:R-:W-:Y:S05]  /*0130*/  BRA.U !UP0, `(.L_x_1) ;  /* 0x0000000108147547 */ /* 0x000fea000b800000 */
[----:B------:R-:W1:Y:S01]  /*0140*/  LDC.64 R2, c[0x0][0x888] ;  /* 0x00022200ff027b82 */ /* 0x000e620000000a00 */
[----:B------:R-:W1:Y:S02]  /*0150*/  LDCU.64 UR4, c[0x0][0x358] ;  /* 0x00006b00ff0477ac */ /* 0x000e640008000a00 */
[----:B-1----:R1:W5:Y:S01]  /*0160*/  LDG.E R41, desc[UR4][R2.64] ;  /* 0x0000000402297981 */ /* 0x002362000c1e1900 */
[----:B------:R-:W-:Y:S01]  /*0170*/  HFMA2 R87, -RZ, RZ, 0, 5.9604644775390625e-08 ;  /* 0x00000001ff577431 */ /* 0x000fe200000001ff */
[----:B------:R-:W-:Y:S05]  /*0180*/  BRA `(.L_x_0) ;  /* 0x00000000000c7947 */ /* 0x000fea0003800000 */
.L_x_1:
[----:B------:R-:W1:Y:S01]  /*0190*/  LDCU UR4, c[0x0][0x880] ;  /* 0x00011000ff0477ac */ /* 0x000e620008000800 */
[----:B------:R-:W-:Y:S01]  /*01a0*/  HFMA2 R87, -RZ, RZ, 0, 5.9604644775390625e-08 ;  /* 0x00000001ff577431 */ /* 0x000fe200000001ff */
[----:B-1----:R-:W-:-:S07]  /*01b0*/  MOV R41, UR4 ;  /* 0x0000000400297c02 */ /* 0x002fce0008000f00 */
.L_x_0:
[----:B------:R-:W2:Y:S02]  /*01c0*/  LDCU.64 UR4, c[0x0][0x8b0] ;  /* 0x00011600ff0477ac */ /* 0x000ea40008000a00 */
[----:B--2---:R-:W-:-:S04]  /*01d0*/  UISETP.NE.U32.AND UP0, UPT, UR4, URZ, UPT ;  /* 0x000000ff0400728c */ /* 0x004fc8000bf05070 */
[----:B------:R-:W-:-:S09]  /*01e0*/  UISETP.NE.AND.EX UP0, UPT, UR5, URZ, UPT, UP0 ;  /* 0x000000ff0500728c */ /* 0x000fd2000bf05300 */
[----:B------:R-:W-:Y:S05]  /*01f0*/  BRA.U UP0, `(.L_x_2) ;  /* 0x0000000100287547 */ /* 0x000fea000b800000 */
[----:B------:R-:W2:Y:S02]  /*0200*/  LDCU.64 UR4, c[0x0][0x8a8] ;  /* 0x00011500ff0477ac */ /* 0x000ea40008000a00 */
[----:B--2---:R-:W-:-:S04]  /*0210*/  UISETP.NE.U32.AND UP0, UPT, UR4, URZ, UPT ;  /* 0x000000ff0400728c */ /* 0x004fc8000bf05070 */
[----:B------:R-:W-:-:S09]  /*0220*/  UISETP.NE.AND.EX UP0, UPT, UR5, URZ, UPT, UP0 ;  /* 0x000000ff0500728c */ /* 0x000fd2000bf05300 */
[----:B------:R-:W-:Y:S05]  /*0230*/  BRA.U !UP0, `(.L_x_3) ;  /* 0x0000000108107547 */ /* 0x000fea000b800000 */
[----:B------:R-:W2:Y:S01]  /*0240*/  LDC.64 R38, c[0x0][0x8a8] ;  /* 0x00022a00ff267b82 */ /* 0x000ea20000000a00 */
[----:B------:R-:W2:Y:S02]  /*0250*/  LDCU.64 UR4, c[0x0][0x358] ;  /* 0x00006b00ff0477ac */ /* 0x000ea40008000a00 */
[----:B--2---:R2:W5:Y:S01]  /*0260*/  LDG.E R38, desc[UR4][R38.64] ;  /* 0x0000000426267981 */ /* 0x004562000c1e1900 */
[----:B------:R-:W-:Y:S05]  /*0270*/  BRA `(.L_x_2) ;  /* 0x0000000000087947 */ /* 0x000fea0003800000 */
.L_x_3:
[----:B------:R-:W2:Y:S02]  /*0280*/  LDCU UR4, c[0x0][0x8a0] ;  /* 0x00011400ff0477ac */ /* 0x000ea40008000800 */
[----:B--2---:R-:W-:Y:S02]  /*0290*/  MOV R38, UR4 ;  /* 0x0000000400267c02 */ /* 0x004fe40008000f00 */
.L_x_2:
[----:B------:R-:W-:Y:S01]  /*02a0*/  IMAD.U32 R0, RZ, RZ, UR18 ;  /* 0x00000012ff007e24 */ /* 0x000fe2000f8e00ff */
[----:B------:R-:W-:Y:S04]  /*02b0*/  BSSY.RECONVERGENT B0, `(.L_x_4) ;  /* 0x000000c000007945 */ /* 0x000fe80003800200 */
[C---:B------:R-:W-:Y:S02]  /*02c0*/  ISETP.NE.OR P2, PT, R0.reuse, 0x1, !P1 ;  /* 0x000000010000780c */ /* 0x040fe40004f45670 */
[----:B------:R-:W-:-:S11]  /*02d0*/  ISETP.NE.OR P0, PT, R0, 0x3, !P1 ;  /* 0x000000030000780c */ /* 0x000fd60004f05670 */
[----:B------:R-:W-:Y:S05]  /*02e0*/  @P2 BRA `(.L_x_5) ;  /* 0x0000000000202947 */ /* 0x000fea0003800000 */
[----:B------:R-:W3:Y:S02]  /*02f0*/  LDCU.64 UR4, c[0x0][0x348] ;  /* 0x00006900ff0477ac */ /* 0x000ee40008000a00 */
[----:B---3--:R-:W-:Y:S02]  /*0300*/  UIADD3 UR6, UP1, UPT, UR4, 0x80, URZ ;  /* 0x0000008004067890 */ /* 0x008fe4000ff3e0ff */
[----:B------:R-:W-:Y:S02]  /*0310*/  UIADD3 UR4, UP0, UPT, UR4, 0x180, URZ ;  /* 0x0000018004047890 */ /* 0x000fe4000ff1e0ff */
[----:B------:R-:W-:Y:S02]  /*0320*/  UIADD3.X UR7, UPT, UPT, URZ, UR5, URZ, UP1, !UPT ;  /* 0x00000005ff077290 */ /* 0x000fe40008ffe4ff */
[----:B------:R-:W-:-:S07]  /*0330*/  UIADD3.X UR5, UPT, UPT, URZ, UR5, URZ, UP0, !UPT ;  /* 0x00000005ff057290 */ /* 0x000fce00087fe4ff */
[----:B------:R3:W-:Y:S02]  /*0340*/  UTMACCTL.PF [UR6] ;  /* 0x00000000060079b9 */ /* 0x0007e40008040000 */
[----:B------:R3:W-:Y:S02]  /*0350*/  UTMACCTL.PF [UR4] ;  /* 0x00000000040079b9 */ /* 0x0007e40008040000 */
[----:B---3--:R-:W-:Y:S01]  /*0360*/  NOP ;  /* 0x0000000000007918 */ /* 0x008fe20000000000 */
.L_x_5:
[----:B------:R-:W-:Y:S05]  /*0370*/  BSYNC.RECONVERGENT B0 ;  /* 0x0000000000007941 */ /* 0x000fea0003800200 */
.L_x_4:
[----:B------:R-:W-:Y:S04]  /*0380*/  BSSY.RECONVERGENT B0, `(.L_x_6) ;  /* 0x000000a000007945 */ /* 0x000fe80003800200 */
        /* <DEDUP_REMOVED lines=9> */
.L_x_7:
[----:B------:R-:W-:Y:S05]  /*0420*/  BSYNC.RECONVERGENT B0 ;  /* 0x0000000000007941 */ /* 0x000fea0003800200 */
.L_x_6:
[----:B------:R-:W3:Y:S01]  /*0430*/  LDCU.64 UR4, c[0x0][0x888] ;  /* 0x00011100ff0477ac */ /* 0x000ee20008000a00 */
[----:B------:R-:W-:Y:S02]  /*0440*/  UISETP.EQ.U32.AND UP2, UPT, UR8, URZ, UPT ;  /* 0x000000ff0800728c */ /* 0x000fe4000bf42070 */
[----:B------:R-:W-:Y:S02]  /*0450*/  UPLOP3.LUT UP3, UPT, UPT, UPT, UPT, 0x80, 0x8 ;  /* 0x000000000008789c */ /* 0x000fe40003f6f070 */
[----:B---3--:R-:W-:-:S04]  /*0460*/  UISETP.NE.U32.AND UP0, UPT, UR4, URZ, UPT ;  /* 0x000000ff0400728c */ /* 0x008fc8000bf05070 */
[----:B------:R-:W-:-:S04]  /*0470*/  UISETP.NE.AND.EX UP1, UPT, UR5, URZ, UPT, UP0 ;  /* 0x000000ff0500728c */ /* 0x000fc8000bf25300 */
[----:B------:R-:W-:-:S04]  /*0480*/  UISETP.EQ.OR.EX UP4, UPT, UR9, URZ, !UP1, UP2 ;  /* 0x000000ff0900728c */ /* 0x000fc8000cf82720 */
[----:B------:R-:W-:-:S06]  /*0490*/  UP2UR UR4, UPR, URZ, 0x10 ;  /* 0x00000010ff047883 */ /* 0x000fcc0008000000 */
[----:B------:R-:W-:Y:S01]  /*04a0*/  MOV R95, UR4 ;  /* 0x00000004005f7c02 */ /* 0x000fe20008000f00 */
[----:B------:R-:W-:Y:S06]  /*04b0*/  BRA.U !UP4, `(.L_x_8) ;  /* 0x000000010c207547 */ /* 0x000fec000b800000 */
[----:B------:R-:W-:Y:S01]  /*04c0*/  UISETP.NE.U32.AND UP2, UPT, UR8, URZ, UPT ;  /* 0x000000ff0800728c */ /* 0x000fe2000bf45070 */
[----:B-----5:R-:W-:Y:S01]  /*04d0*/  FSETP.NEU.AND P0, PT, R41, RZ, PT ;  /* 0x000000ff2900720b */ /* 0x020fe20003f0d000 */
[----:B------:R-:W-:Y:S02]  /*04e0*/  USEL UR4, URZ, 0xffffffff, UP1 ;  /* 0xffffffffff047887 */ /* 0x000fe40008800000 */
[----:B------:R-:W-:-:S10]  /*04f0*/  UISETP.NE.AND.EX UP2, UPT, UR9, URZ, UPT, UP2 ;  /* 0x000000ff0900728c */ /* 0x000fd4000bf45320 */
[----:B------:R-:W-:Y:S01]  /*0500*/  VOTEU.ANY UP0, P0 ;  /* 0x0000000000ff7886 */ /* 0x000fe20000000100 */
[----:B------:R-:W-:-:S04]  /*0510*/  @!UP2 USEL UR4, URZ, 0xffffffff, UP0 ;  /* 0xffffffffff04a887 */ /* 0x000fc80008000000 */
[----:B------:R-:W-:-:S04]  /*0520*/  ULOP3.LUT UR4, UR4, 0x1, URZ, 0xc0, !UPT ;  /* 0x0000000104047892 */ /* 0x000fc8000f8ec0ff */
[----:B------:R-:W-:-:S11]  /*0530*/  UISETP.NE.U32.AND UP3, UPT, UR4, 0x1, UPT ;  /* 0x000000010400788c */ /* 0x000fd6000bf65070 */
.L_x_8:
[----:B------:R-:W3:Y:S01]  /*0540*/  SHFL.IDX PT, R0, R88, RZ, 0x1f ;  /* 0x00001fff58007589 */ /* 0x000ee200000e0000 */
[----:B------:R-:W-:Y:S02]  /*0550*/  UISETP.NE.AND UP5, UPT, UR18, 0x2, UPT ;  /* 0x000000021200788c */ /* 0x000fe4000bfa5270 */
[----:B------:R-:W-:Y:S02]  /*0560*/  UISETP.NE.AND UP0, UPT, UR18, 0x2, UPT ;  /* 0x000000021200788c */ /* 0x000fe4000bf05270 */
[----:B------:R-:W-:Y:S02]  /*0570*/  UISETP.NE.OR UP2, UPT, UR38, URZ, UP5 ;  /* 0x000000ff2600728c */ /* 0x000fe4000af45670 */
[----:B------:R-:W-:-:S04]  /*0580*/  USEL UR45, URZ, 0x1, UP0 ;  /* 0x00000001ff2d7887 */ /* 0x000fc80008000000 */
[----:B------:R-:W-:Y:S02]  /*0590*/  PLOP3.LUT P3, PT, P1, PT, UP2, 0xae, 0xea ;  /* 0x0000000000ea781c */ /* 0x000fe40000f6f52e */
[----:B---3--:R-:W-:-:S13]  /*05a0*/  ISETP.NE.AND P0, PT, R0, RZ, PT ;  /* 0x000000ff0000720c */ /* 0x008fda0003f05270 */
[----:B------:R-:W-:Y:S05]  /*05b0*/  @P0 BRA `(.L_x_9) ;  /* 0x0000000000840947 */ /* 0x000fea0003800000 */
[----:B------:R-:W-:Y:S01]  /*05c0*/  ELECT P0, URZ, PT ;  /* 0x0000000000ff782f */ /* 0x000fe20003800000 */
[----:B------:R-:W-:-:S12]  /*05d0*/  BSSY.RECONVERGENT B0, `(.L_x_9) ;  /* 0x000001f000007945 */ /* 0x000fd80003800200 */
[----:B------:R-:W-:Y:S05]  /*05e0*/  @!P0 BRA `(.L_x_10) ;  /* 0x0000000000748947 */ /* 0x000fea0003800000 */
[----:B------:R-:W3:Y:S01]  /*05f0*/  S2UR UR5, SR_CgaCtaId ;  /* 0x00000000000579c3 */ /* 0x000ee20000008800 */
[----:B------:R-:W-:Y:S01]  /*0600*/  UMOV UR4, 0x400 ;  /* 0x0000040000047882 */ /* 0x000fe20000000000 */
[----:B------:R-:W-:Y:S02]  /*0610*/  UMOV UR6, 0x1 ;  /* 0x0000000100067882 */ /* 0x000fe40000000000 */
[----:B------:R-:W-:-:S04]  /*0620*/  UIADD3 UR6, UPT, UPT, -UR6, 0x100000, URZ ;  /* 0x0010000006067890 */ /* 0x000fc8000fffe1ff */
[----:B------:R-:W-:Y:S02]  /*0630*/  USHF.L.U32 UR7, UR6, 0xb, URZ ;  /* 0x0000000b06077899 */ /* 0x000fe400080006ff */
[----:B------:R-:W-:Y:S02]  /*0640*/  USHF.L.U32 UR6, UR6, 0x1, URZ ;  /* 0x0000000106067899 */ /* 0x000fe400080006ff */
[----:B---3--:R-:W-:Y:S01]  /*0650*/  ULEA UR4, UR5, UR4, 0x18 ;  /* 0x0000000405047291 */ /* 0x008fe2000f8ec0ff */
[----:B------:R-:W3:Y:S11]  /*0660*/  FENCE.VIEW.ASYNC.S ;  /* 0x00000000000073c6 */ /* 0x000ef60000000000 */
[----:B---3--:R3:W4:Y:S01]  /*0670*/  SYNCS.EXCH.64 URZ, [UR4], UR6 ;  /* 0x0000000604ff75b2 */ /* 0x0087220008000100 */
[----:B------:R3:W1:Y:S01]  /*0680*/  SYNCS.EXCH.64 URZ, [UR4+0x50], UR6 ;  /* 0x0000500604ff75b2 */ /* 0x0006620008000100 */
        /* <DEDUP_REMOVED lines=17> */
[----:B------:R3:W1:Y:S02]  /*07a0*/  SYNCS.EXCH.64 URZ, [UR4+0x98], UR6 ;  /* 0x0000980604ff75b2 */ /* 0x0006640008000100 */
[----:B---3--:R-:W-:Y:S01]  /*07b0*/  NOP ;  /* 0x0000000000007918 */ /* 0x008fe20000000000 */
.L_x_10:
[----:B------:R-:W-:Y:S05]  /*07c0*/  BSYNC.RECONVERGENT B0 ;  /* 0x0000000000007941 */ /* 0x000fea0003800200 */
.L_x_9:
[----:B------:R-:W3:Y:S01]  /*07d0*/  SHFL.IDX PT, R0, R88, RZ, 0x1f ;  /* 0x00001fff58007589 */ /* 0x000ee200000e0000 */
[----:B------:R-:W-:Y:S01]  /*07e0*/  NOP ;  /* 0x0000000000007918 */ /* 0x000fe20000000000 */
[----:B---3--:R-:W-:-:S13]  /*07f0*/  ISETP.NE.AND P0, PT, R0, 0x1, PT ;  /* 0x000000010000780c */ /* 0x008fda0003f05270 */
[----:B------:R-:W-:Y:S05]  /*0800*/  @P0 BRA `(.L_x_11) ;  /* 0x0000000000500947 */ /* 0x000fea0003800000 */
[----:B------:R-:W3:Y:S01]  /*0810*/  S2UR UR5, SR_CgaCtaId ;  /* 0x00000000000579c3 */ /* 0x000ee20000008800 */
[----:B------:R-:W-:Y:S01]  /*0820*/  UMOV UR4, 0x400 ;  /* 0x0000040000047882 */ /* 0x000fe20000000000 */
[----:B------:R-:W-:Y:S01]  /*0830*/  UMOV UR8, 0x20 ;  /* 0x0000002000087882 */ /* 0x000fe20000000000 */
[----:B------:R-:W-:Y:S01]  /*0840*/  UMOV UR6, 0x80 ;  /* 0x0000008000067882 */ /* 0x000fe20000000000 */
[----:B------:R-:W-:-:S04]  /*0850*/  UIADD3 UR8, UPT, UPT, -UR8, 0x100000, URZ ;  /* 0x0010000008087890 */ /* 0x000fc8000fffe1ff */
[----:B------:R-:W-:Y:S02]  /*0860*/  USHF.L.U32 UR9, UR8, 0xb, URZ ;  /* 0x0000000b08097899 */ /* 0x000fe400080006ff */
[----:B------:R-:W-:Y:S02]  /*0870*/  USHF.L.U32 UR8, UR8, 0x1, URZ ;  /* 0x0000000108087899 */ /* 0x000fe400080006ff */
[----:B------:R-:W-:-:S04]  /*0880*/  UIADD3 UR6, UPT, UPT, -UR6, 0x100000, URZ ;  /* 0x0010000006067890 */ /* 0x000fc8000fffe1ff */
[----:B------:R-:W-:Y:S02]  /*0890*/  USHF.L.U32 UR7, UR6, 0xb, URZ ;  /* 0x0000000b06077899 */ /* 0x000fe400080006ff */
[----:B------:R-:W-:Y:S01]  /*08a0*/  USHF.L.U32 UR6, UR6, 0x1, URZ ;  /* 0x0000000106067899 */ /* 0x000fe200080006ff */
[----:B------:R-:W-:Y:S01]  /*08b0*/  ELECT P0, URZ, PT ;  /* 0x0000000000ff782f */ /* 0x000fe20003800000 */
[----:B---3--:R-:W-:Y:S01]  /*08c0*/  ULEA UR4, UR5, UR4, 0x18 ;  /* 0x0000000405047291 */ /* 0x008fe2000f8ec0ff */
[----:B------:R-:W3:Y:S11]  /*08d0*/  FENCE.VIEW.ASYNC.S ;  /* 0x00000000000073c6 */ /* 0x000ef60000000000 */
[----:B---3--:R3:W1:Y:S01]  /*08e0*/  SYNCS.EXCH.64 URZ, [UR4+0xa0], UR8 ;  /* 0x0000a00804ff75b2 */ /* 0x0086620008000100 */
[----:B------:R3:W1:Y:S01]  /*08f0*/  SYNCS.EXCH.64 URZ, [UR4+0xb8], UR6 ;  /* 0x0000b80604ff75b2 */ /* 0x0006620008000100 */
[----:B------:R3:W1:Y:S01]  /*0900*/  SYNCS.EXCH.64 URZ, [UR4+0xa8], UR8 ;  /* 0x0000a80804ff75b2 */ /* 0x0006620008000100 */
[----:B------:R3:W1:Y:S01]  /*0910*/  SYNCS.EXCH.64 URZ, [UR4+0xc0], UR6 ;  /* 0x0000c00604ff75b2 */ /* 0x0006620008000100 */
[----:B------:R3:W1:Y:S01]  /*0920*/  SYNCS.EXCH.64 URZ, [UR4+0xb0], UR8 ;  /* 0x0000b00804ff75b2 */ /* 0x0006620008000100 */
[----:B------:R3:W1:Y:S01]  /*0930*/  SYNCS.EXCH.64 URZ, [UR4+0xc8], UR6 ;  /* 0x0000c80604ff75b2 */ /* 0x0006620008000100 */
[----:B------:R-:W-:Y:S01]  /*0940*/  NOP ;  /* 0x0000000000007918 */ /* 0x000fe20000000000 */
.L_x_11:
[----:B------:R-:W2:Y:S01]  /*0950*/  SHFL.IDX PT, R0, R88, RZ, 0x1f ;  /* 0x00001fff58007589 */ /* 0x000ea200000e0000 */
[----:B------:R-:W-:Y:S01]  /*0960*/  NOP ;  /* 0x0000000000007918 */ /* 0x000fe20000000000 */
[----:B--2---:R-:W-:-:S13]  /*0970*/  ISETP.NE.AND P0, PT, R0, 0x3, PT ;  /* 0x000000030000780c */ /* 0x004fda0003f05270 */
[----:B------:R-:W-:Y:S05]  /*0980*/  @P0 BRA `(.L_x_12) ;  /* 0x0000000000300947 */ /* 0x000fea0003800000 */
[----:B------:R-:W2:Y:S01]  /*0990*/  S2UR UR5, SR_CgaCtaId ;  /* 0x00000000000579c3 */ /* 0x000ea20000008800 */
[----:B---3--:R-:W-:Y:S01]  /*09a0*/  UMOV UR4, 0x400 ;  /* 0x0000040000047882 */ /* 0x008fe20000000000 */
[----:B------:R-:W-:Y:S01]  /*09b0*/  UMOV UR6, 0x20 ;  /* 0x0000002000067882 */ /* 0x000fe20000000000 */
[----:B------:R-:W-:Y:S01]  /*09c0*/  ELECT P0, URZ, PT ;  /* 0x0000000000ff782f */ /* 0x000fe20003800000 */
[----:B------:R-:W-:-:S04]  /*09d0*/  UIADD3 UR6, UPT, UPT, -UR6, 0x100000, URZ ;  /* 0x0010000006067890 */ /* 0x000fc8000fffe1ff */
[----:B------:R-:W-:Y:S02]  /*09e0*/  USHF.L.U32 UR7, UR6, 0xb, URZ ;  /* 0x0000000b06077899 */ /* 0x000fe400080006ff */
[----:B------:R-:W-:Y:S02]  /*09f0*/  USHF.L.U32 UR6, UR6, 0x1, URZ ;  /* 0x0000000106067899 */ /* 0x000fe400080006ff */
[----:B--2---:R-:W-:Y:S01]  /*0a00*/  ULEA UR4, UR5, UR4, 0x18 ;  /* 0x0000000405047291 */ /* 0x004fe2000f8ec0ff */
[----:B------:R-:W2:Y:S11]  /*0a10*/  FENCE.VIEW.ASYNC.S ;  /* 0x00000000000073c6 */ /* 0x000eb60000000000 */
[----:B--2---:R2:W3:Y:S01]  /*0a20*/  SYNCS.EXCH.64 URZ, [UR4+0xd0], UR6 ;  /* 0x0000d00604ff75b2 */ /* 0x0044e20008000100 */
[----:B------:R2:W1:Y:S01]  /*0a30*/  SYNCS.EXCH.64 URZ, [UR4+0xd8], UR6 ;  /* 0x0000d80604ff75b2 */ /* 0x0004620008000100 */
[----:B------:R-:W-:Y:S01]  /*0a40*/  NOP ;  /* 0x0000000000007918 */ /* 0x000fe20000000000 */
.L_x_12:
[----:B------:R-:W4:Y:S01]  /*0a50*/  SHFL.IDX PT, R0, R88, RZ, 0x1f ;  /* 0x00001fff58007589 */ /* 0x000f2200000e0000 */
[----:B------:R-:W-:Y:S01]  /*0a60*/  NOP ;  /* 0x0000000000007918 */ /* 0x000fe20000000000 */
[----:B----4-:R-:W-:-:S13]  /*0a70*/  ISETP.NE.AND P0, PT, R0, 0x4, PT ;  /* 0x000000040000780c */ /* 0x010fda0003f05270 */
[----:B------:R-:W-:Y:S05]  /*0a80*/  @P0 BRA `(.L_x_13) ;  /* 0x0000000000440947 */ /* 0x000fea0003800000 */
[----:B------:R-:W4:Y:S01]  /*0a90*/  S2UR UR5, SR_CgaCtaId ;  /* 0x00000000000579c3 */ /* 0x000f220000008800 */
[----:B--23--:R-:W-:Y:S01]  /*0aa0*/  UMOV UR4, 0x1e0 ;  /* 0x000001e000047882 */ /* 0x00cfe20000000000 */
[----:B------:R-:W-:Y:S01]  /*0ab0*/  UMOV UR6, 0x400 ;  /* 0x0000040000067882 */ /* 0x000fe20000000000 */
[----:B------:R-:W-:Y:S01]  /*0ac0*/  USEL UR4, UR4, 0x1a0, UP3 ;  /* 0x000001a004047887 */ /* 0x000fe20009800000 */
[----:B------:R-:W-:Y:S01]  /*0ad0*/  UMOV UR8, 0x1 ;  /* 0x0000000100087882 */ /* 0x000fe20000000000 */
[----:B------:R-:W-:Y:S01]  /*0ae0*/  ELECT P0, URZ, PT ;  /* 0x0000000000ff782f */ /* 0x000fe20003800000 */
[----:B------:R-:W-:-:S04]  /*0af0*/  UIADD3 UR8, UPT, UPT, -UR8, 0x100000, URZ ;  /* 0x0010000008087890 */ /* 0x000fc8000fffe1ff */
[----:B------:R-:W-:Y:S02]  /*0b00*/  USHF.L.U32 UR9, UR8, 0xb, URZ ;  /* 0x0000000b08097899 */ /* 0x000fe400080006ff */
[----:B------:R-:W-:Y:S02]  /*0b10*/  USHF.L.U32 UR8, UR8, 0x1, URZ ;  /* 0x0000000108087899 */ /* 0x000fe400080006ff */
[----:B----4-:R-:W-:Y:S02]  /*0b20*/  ULEA UR6, UR5, UR6, 0x18 ;  /* 0x0000000605067291 */ /* 0x010fe4000f8ec0ff */
[----:B------:R-:W-:-:S04]  /*0b30*/  UIADD3 UR4, UPT, UPT, -UR4, 0x100000, URZ ;  /* 0x0010000004047890 */ /* 0x000fc8000fffe1ff */
[----:B------:R-:W-:Y:S02]  /*0b40*/  USHF.L.U32 UR5, UR4, 0xb, URZ ;  /* 0x0000000b04057899 */ /* 0x000fe400080006ff */
[----:B------:R-:W-:Y:S01]  /*0b50*/  USHF.L.U32 UR4, UR4, 0x1, URZ ;  /* 0x0000000104047899 */ /* 0x000fe200080006ff */
[----:B------:R-:W2:Y:S03]  /*0b60*/  FENCE.VIEW.ASYNC.S ;  /* 0x00000000000073c6 */ /* 0x000ea60000000000 */
[----:B--2---:R4:W2:Y:S08]  /*0b70*/  SYNCS.EXCH.64 URZ, [UR6+0xe0], UR8 ;  /* 0x0000e00806ff75b2 */ /* 0x0048b00008000100 */
[----:B------:R4:W3:Y:S02]  /*0b80*/  SYNCS.EXCH.64 URZ, [UR6+0xe8], UR4 ;  /* 0x0000e80406ff75b2 */ /* 0x0008e40008000100 */
[----:B----4-:R-:W-:Y:S01]  /*0b90*/  NOP ;  /* 0x0000000000007918 */ /* 0x010fe20000000000 */
.L_x_13:
[----:B------:R-:W4:Y:S01]  /*0ba0*/  SHFL.IDX PT, R0, R88, RZ, 0x1f ;  /* 0x00001fff58007589 */ /* 0x000f2200000e0000 */
[----:B------:R-:W-:Y:S01]  /*0bb0*/  ISETP.NE.OR P1, PT, RZ, UR18, !P1 ;  /* 0x00000012ff007c0c */ /* 0x000fe2000cf25670 */
[----:B------:R-:W-:Y:S01]  /*0bc0*/  NOP ;  /* 0x0000000000007918 */ /* 0x000fe20000000000 */
[----:B----4-:R-:W-:-:S13]  /*0bd0*/  ISETP.NE.AND P0, PT, R0, 0x5, PT ;  /* 0x000000050000780c */ /* 0x010fda0003f05270 */
[----:B------:R-:W-:Y:S05]  /*0be0*/  @P0 BRA `(.L_x_14) ;  /* 0x0000000000480947 */ /* 0x000fea0003800000 */
[----:B------:R-:W4:Y:S01]  /*0bf0*/  S2UR UR5, SR_CgaCtaId ;  /* 0x00000000000579c3 */ /* 0x000f220000008800 */
[----:B--23--:R-:W-:Y:S01]  /*0c00*/  UMOV UR4, 0x400 ;  /* 0x0000040000047882 */ /* 0x00cfe20000000000 */
        /* <DEDUP_REMOVED lines=9> */
[----:B----4-:R-:W-:Y:S01]  /*0ca0*/  ULEA UR4, UR5, UR4, 0x18 ;  /* 0x0000000405047291 */ /* 0x010fe2000f8ec0ff */
[----:B------:R-:W2:Y:S11]  /*0cb0*/  FENCE.VIEW.ASYNC.S ;  /* 0x00000000000073c6 */ /* 0x000eb60000000000 */
[----:B--2---:R4:W2:Y:S01]  /*0cc0*/  SYNCS.EXCH.64 URZ, [UR4+0xf0], UR6 ;  /* 0x0000f00604ff75b2 */ /* 0x0048a20008000100 */
[----:B------:R4:W3:Y:S01]  /*0cd0*/  SYNCS.EXCH.64 URZ, [UR4+0x100], UR8 ;  /* 0x0001000804ff75b2 */ /* 0x0008e20008000100 */
[----:B------:R4:W1:Y:S01]  /*0ce0*/  SYNCS.EXCH.64 URZ, [UR4+0xf8], UR6 ;  /* 0x0000f80604ff75b2 */ /* 0x0008620008000100 */
[----:B------:R4:W1:Y:S02]  /*0cf0*/  SYNCS.EXCH.64 URZ, [UR4+0x108], UR8 ;  /* 0x0001080804ff75b2 */ /* 0x0008640008000100 */
[----:B----4-:R-:W-:Y:S01]  /*0d00*/  NOP ;  /* 0x0000000000007918 */ /* 0x010fe20000000000 */
.L_x_14:
[----:B--23--:R-:W2:Y:S01]  /*0d10*/  S2UR UR7, SR_CgaCtaId ;  /* 0x00000000000779c3 */ /* 0x00cea20000008800 */
[----:B------:R-:W-:Y:S01]  /*0d20*/  VOTEU.ALL UP0, P1 ;  /* 0x0000000000ff7886 */ /* 0x000fe20000800000 */
[----:B------:R-:W-:Y:S01]  /*0d30*/  UMOV UR4, 0x20 ;  /* 0x0000002000047882 */ /* 0x000fe20000000000 */
[----:B------:R-:W-:Y:S01]  /*0d40*/  NOP ;  /* 0x0000000000007918 */ /* 0x000fe20000000000 */
[----:B-1----:R-:W-:Y:S01]  /*0d50*/  LOP3.LUT R3, R96, 0x1f, RZ, 0xc0, !PT ;  /* 0x0000001f60037812 */ /* 0x002fe200078ec0ff */
[----:B------:R-:W-:Y:S01]  /*0d60*/  UISETP.NE.AND UP4, UPT, UR18, URZ, UPT ;  /* 0x000000ff1200728c */ /* 0x000fe2000bf85270 */
[----:B------:R-:W-:Y:S01]  /*0d70*/  @!UP0 UMOV UR6, 0x400 ;  /* 0x0000040000068882 */ /* 0x000fe20000000000 */
[----:B------:R-:W-:-:S04]  /*0d80*/  @!UP0 UIADD3 UR4, UPT, UPT, -UR4, 0x100000, URZ ;  /* 0x0010000004048890 */ /* 0x000fc8000fffe1ff */
[----:B------:R-:W-:Y:S02]  /*0d90*/  @!UP0 USHF.L.U32 UR5, UR4, 0xb, URZ ;  /* 0x0000000b04058899 */ /* 0x000fe400080006ff */
[----:B------:R-:W-:Y:S02]  /*0da0*/  @!UP0 USHF.L.U32 UR4, UR4, 0x1, URZ ;  /* 0x0000000104048899 */ /* 0x000fe400080006ff */
[----:B--2---:R-:W-:Y:S01]  /*0db0*/  @!UP0 ULEA UR6, UR7, UR6, 0x18 ;  /* 0x0000000607068291 */ /* 0x004fe2000f8ec0ff */
[----:B------:R-:W1:Y:S01]  /*0dc0*/  LDCU UR7, c[0x0][0x36c] ;  /* 0x00006d80ff0777ac */ /* 0x000e620008000800 */
[----:B------:R-:W-:Y:S01]  /*0dd0*/  VOTEU.ALL UP0, P1 ;  /* 0x0000000000ff7886 */ /* 0x000fe20000800000 */
[----:B------:R-:W2:Y:S09]  /*0de0*/  FENCE.VIEW.ASYNC.S ;  /* 0x00000000000073c6 */ /* 0x000eb20000000000 */
[----:B--2---:R2:W3:Y:S01]  /*0df0*/  @!UP0 SYNCS.EXCH.64 URZ, [UR6+0x110], UR4 ;  /* 0x0001100406ff85b2 */ /* 0x0044e20008000100 */
[----:B-1----:R-:W-:-:S09]  /*0e00*/  UISETP.EQ.U32.AND UP6, UPT, UR7, 0x1, UPT ;  /* 0x000000010700788c */ /* 0x002fd2000bfc2070 */
[----:B--2---:R-:W-:Y:S05]  /*0e10*/  BRA.U !UP6, `(.L_x_15) ;  /* 0x000000010e087547 */ /* 0x004fea000b800000 */
[----:B---3--:R-:W-:Y:S01]  /*0e20*/  UCGABAR_ARV ;  /* 0x00000000000079c7 */ /* 0x008fe20008000000 */
[----:B------:R-:W-:Y:S05]  /*0e30*/  BRA `(.L_x_16) ;  /* 0x0000000000047947 */ /* 0x000fea0003800000 */
.L_x_15:
[----:B---3--:R-:W-:Y:S01]  /*0e40*/  NOP ;  /* 0x0000000000007918 */ /* 0x008fe20000000000 */
.L_x_16:
[----:B------:R-:W1:Y:S01]  /*0e50*/  S2UR UR20, SR_CTAID.X ;  /* 0x00000000001479c3 */ /* 0x000e620000002500 */
[----:B------:R-:W-:-:S05]  /*0e60*/  CS2R.32 R94, SR_CgaSize ;  /* 0x00000000005e7805 */ /* 0x000fca0000008a00 */
[----:B------:R-:W-:-:S05]  /*0e70*/  IMAD R94, R94, -0xa0, RZ ;  /* 0xffffff605e5e7824 */ /* 0x000fca00078e02ff */
[----:B------:R-:W-:-:S14]  /*0e80*/  R2UR UR5, R94 ;  /* 0x000000005e0572ca */ /* 0x000fdc00000e0000 */
[----:B------:R-:W2:Y:S01]  /*0e90*/  LDCU UR5, c[0x0][UR5+0x2b0] ;  /* 0x00005600050577ac */ /* 0x000ea20008000800 */
[----:B------:R-:W-:-:S05]  /*0ea0*/  CS2R.32 R94, SR_CgaSize ;  /* 0x00000000005e7805 */ /* 0x000fca0000008a00 */
[----:B------:R-:W-:-:S05]  /*0eb0*/  IMAD R94, R94, -0xa0, RZ ;  /* 0xffffff605e5e7824 */ /* 0x000fca00078e02ff */
[----:B------:R-:W-:-:S14]  /*0ec0*/  R2UR UR4, R94 ;  /* 0x000000005e0472ca */ /* 0x000fdc00000e0000 */
[----:B------:R-:W3:Y:S01]  /*0ed0*/  LDCU UR4, c[0x0][UR4+0x2b4] ;  /* 0x00005680040477ac */ /* 0x000ee20008000800 */
[----:B------:R-:W4:Y:S01]  /*0ee0*/  S2UR UR28, SR_CTAID.Y ;  /* 0x00000000001c79c3 */ /* 0x000f220000002600 */
[----:B------:R-:W-:-:S05]  /*0ef0*/  CS2R.32 R94, SR_CgaSize ;  /* 0x00000000005e7805 */ /* 0x000fca0000008a00 */
[----:B------:R-:W-:-:S05]  /*0f00*/  IMAD R94, R94, -0xa0, RZ ;  /* 0xffffff605e5e7824 */ /* 0x000fca00078e02ff */
[----:B------:R-:W-:-:S14]  /*0f10*/  R2UR UR7, R94 ;  /* 0x000000005e0772ca */ /* 0x000fdc00000e0000 */
[----:B------:R-:W3:Y:S01]  /*0f20*/  LDCU UR7, c[0x0][UR7+0x2a0] ;  /* 0x00005400070777ac */ /* 0x000ee20008000800 */
[----:B------:R-:W-:-:S05]  /*0f30*/  CS2R.32 R94, SR_CgaSize ;  /* 0x00000000005e7805 */ /* 0x000fca0000008a00 */
[----:B------:R-:W-:-:S05]  /*0f40*/  IMAD R94, R94, -0xa0, RZ ;  /* 0xffffff605e5e7824 */ /* 0x000fca00078e02ff */
[----:B------:R-:W-:-:S14]  /*0f50*/  R2UR UR8, R94 ;  /* 0x000000005e0872ca */ /* 0x000fdc00000e0000 */
[----:B------:R-:W3:Y:S01]  /*0f60*/  LDCU UR8, c[0x0][UR8+0x2a4] ;  /* 0x00005480080877ac */ /* 0x000ee20008000800 */
[----:B------:R-:W3:Y:S01]  /*0f70*/  LDCU UR19, c[0x0][0xb24] ;  /* 0x00016480ff1377ac */ /* 0x000ee20008000800 */
[----:B------:R-:W3:Y:S01]  /*0f80*/  LDCU UR39, c[0x0][0xb24] ;  /* 0x00016480ff2777ac */ /* 0x000ee20008000800 */
[----:B-1----:R-:W-:Y:S01]  /*0f90*/  I2FP.F32.U32 R2, UR20 ;  /* 0x0000001400027c45 */ /* 0x002fe20008201000 */
[----:B------:R-:W1:Y:S04]  /*0fa0*/  LDCU UR23, c[0x0][0xb30] ;  /* 0x00016600ff1777ac */ /* 0x000e680008000800 */
[----:B--2---:R-:W-:Y:S01]  /*0fb0*/  FMUL R2, R2, UR5 ;  /* 0x0000000502027c20 */ /* 0x004fe20008400000 */
[----:B----4-:R-:W-:-:S05]  /*0fc0*/  I2FP.F32.U32 R0, UR28 ;  /* 0x0000001c00007c45 */ /* 0x010fca0008201000 */
[----:B------:R-:W2:Y:S01]  /*0fd0*/  F2I.U32.TRUNC.NTZ R2, R2 ;  /* 0x0000000200027305 */ /* 0x000ea2000020f000 */
[----:B---3--:R-:W-:-:S07]  /*0fe0*/  FMUL R0, R0, UR4 ;  /* 0x0000000400007c20 */ /* 0x008fce0008400000 */
[----:B------:R-:W3:Y:S01]  /*0ff0*/  F2I.U32.TRUNC.NTZ R0, R0 ;  /* 0x0000000000007305 */ /* 0x000ee2000020f000 */
[----:B--2---:R-:W-:Y:S02]  /*1000*/  R2UR UR4, R2 ;  /* 0x00000000020472ca */ /* 0x004fe400000e0000 */
[----:B------:R-:W-:Y:S02]  /*1010*/  PRMT R2, RZ, 0x7610, R2 ;  /* 0x00007610ff027816 */ /* 0x000fe40000000002 */
[----:B---3--:R-:W-:Y:S02]  /*1020*/  R2UR UR6, R0 ;  /* 0x00000000000672ca */ /* 0x008fe400000e0000 */
[----:B------:R-:W-:-:S07]  /*1030*/  PRMT R0, RZ, 0x7610, R0 ;  /* 0x00007610ff007816 */ /* 0x000fce0000000000 */
[----:B------:R-:W-:-:S04]  /*1040*/  UIADD3 UR5, UPT, UPT, -UR4, URZ, URZ ;  /* 0x000000ff04057290 */ /* 0x000fc8000fffe1ff */
[----:B------:R-:W-:Y:S02]  /*1050*/  UIMAD UR5, UR7, UR5, UR20 ;  /* 0x00000005070572a4 */ /* 0x000fe4000f8e0214 */
[----:B------:R-:W-:-:S04]  /*1060*/  UIADD3 UR4, UPT, UPT, -UR6, URZ, URZ ;  /* 0x000000ff06047290 */ /* 0x000fc8000fffe1ff */
[----:B------:R-:W-:Y:S01]  /*1070*/  IMAD.U32 R94, RZ, RZ, UR5 ;  /* 0x00000005ff5e7e24 */ /* 0x000fe2000f8e00ff */
[----:B------:R-:W-:-:S06]  /*1080*/  UIMAD UR4, UR8, UR4, UR28 ;  /* 0x00000004080472a4 */ /* 0x000fcc000f8e021c */
[----:B------:R-:W-:Y:S01]  /*1090*/  IMAD.U32 R93, RZ, RZ, UR4 ;  /* 0x00000004ff5d7e24 */ /* 0x000fe2000f8e00ff */
[----:B-1----:R-:W-:Y:S06]  /*10a0*/  BRA.U UP4, `(.L_x_17) ;  /* 0x0000000104307547 */ /* 0x002fec000b800000 */
[----:B------:R-:W-:Y:S01]  /*10b0*/  R2UR UR5, R93 ;  /* 0x000000005d0572ca */ /* 0x000fe200000e0000 */
[----:B------:R-:W-:Y:S01]  /*10c0*/  UMOV UR7, 0x3 ;  /* 0x0000000300077882 */ /* 0x000fe20000000000 */
[----:B------:R-:W-:-:S11]  /*10d0*/  R2UR UR4, R94 ;  /* 0x000000005e0472ca */ /* 0x000fd600000e0000 */
[----:B------:R-:W-:-:S04]  /*10e0*/  UISETP.NE.AND UP0, UPT, UR5, URZ, UPT ;  /* 0x000000ff0500728c */ /* 0x000fc8000bf05270 */
[----:B------:R-:W-:Y:S02]  /*10f0*/  UISETP.LT.U32.OR UP0, UPT, UR4, 0x2, !UP0 ;  /* 0x000000020400788c */ /* 0x000fe4000c701470 */
[----:B------:R-:W-:Y:S02]  /*1100*/  ULOP3.LUT UR4, UR4, 0xfffffffe, URZ, 0xc0, !UPT ;  /* 0xfffffffe04047892 */ /* 0x000fe4000f8ec0ff */
[----:B------:R-:W-:Y:S02]  /*1110*/  USEL UR6, URZ, 0x1, !UP0 ;  /* 0x00000001ff067887 */ /* 0x000fe4000c000000 */
[----:B------:R-:W-:Y:S02]  /*1120*/  USEL UR5, URZ, 0x2, !UP0 ;  /* 0x00000002ff057887 */ /* 0x000fe4000c000000 */
[----:B------:R-:W-:Y:S02]  /*1130*/  USHF.L.U32 UR4, UR7, UR4, URZ ;  /* 0x0000000407047299 */ /* 0x000fe400080006ff */
[----:B------:R-:W-:-:S04]  /*1140*/  UIADD3 UR5, UPT, UPT, UR6, UR5, URZ ;  /* 0x0000000506057290 */ /* 0x000fc8000fffe0ff */
[----:B------:R-:W-:Y:S02]  /*1150*/  IMAD.U32 R0, RZ, RZ, UR4 ;  /* 0x00000004ff007e24 */ /* 0x000fe4000f8e00ff */
[----:B------:R-:W-:-:S07]  /*1160*/  IMAD.U32 R2, RZ, RZ, UR5 ;  /* 0x00000005ff027e24 */ /* 0x000fce000f8e00ff */
.L_x_17:
[----:B------:R-:W1:Y:S01]  /*1170*/  S2UR UR53, SR_CTAID.Z ;  /* 0x00000000003579c3 */ /* 0x000e620000002700 */
[----:B------:R-:W-:Y:S01]  /*1180*/  UISETP.GE.AND UP0, UPT, UR19, 0x1, UPT ;  /* 0x000000011300788c */ /* 0x000fe2000bf06270 */
[----:B------:R-:W-:-:S08]  /*1190*/  UMOV UR52, UR20 ;  /* 0x0000001400347c82 */ /* 0x000fd00008000000 */
[----:B------:R-:W-:Y:S05]  /*11a0*/  BRA.U !UP0, `(.L_x_18) ;  /* 0x0000000108d47547 */ /* 0x000fea000b800000 */
[----:B------:R-:W2:Y:S01]  /*11b0*/  LDCU.128 UR12, c[0x0][0xb10] ;  /* 0x00016200ff0c77ac */ /* 0x000ea20008000c00 */
[----:B------:R-:W3:Y:S01]  /*11c0*/  LDCU UR21, c[0x0][0xb0c] ;  /* 0x00016180ff1577ac */ /* 0x000ee20008000800 */
[----:B------:R-:W4:Y:S01]  /*11d0*/  LDCU UR6, c[0x0][0x370] ;  /* 0x00006e00ff0677ac */ /* 0x000f220008000800 */
[----:B------:R-:W1:Y:S01]  /*11e0*/  LDCU UR7, c[0x0][0x374] ;  /* 0x00006e80ff0777ac */ /* 0x000e620008000800 */
[----:B------:R-:W1:Y:S01]  /*11f0*/  LDCU UR22, c[0x0][0xb20] ;  /* 0x00016400ff1677ac */ /* 0x000e620008000800 */
[----:B--2---:R-:W-:Y:S02]  /*1200*/  UIMAD.WIDE.U32 UR4, UR20, UR12, URZ ;  /* 0x0000000c140472a5 */ /* 0x004fe4000f8e00ff */
[----:B---3--:R-:W-:Y:S01]  /*1210*/  UISETP.NE.AND UP0, UPT, UR21, 0x1, UPT ;  /* 0x000000011500788c */ /* 0x008fe2000bf05270 */
[----:B------:R-:W2:Y:S01]  /*1220*/  LDCU.64 UR8, c[0x0][0xb28] ;  /* 0x00016500ff0877ac */ /* 0x000ea20008000a00 */
[----:B----4-:R-:W-:-:S03]  /*1230*/  UIMAD.WIDE.U32 UR10, UR6, UR12, URZ ;  /* 0x0000000c060a72a5 */ /* 0x010fc6000f8e00ff */
[----:B------:R-:W-:Y:S01]  /*1240*/  UMOV UR4, UR5 ;  /* 0x0000000500047c82 */ /* 0x000fe20008000000 */
[----:B------:R-:W-:Y:S02]  /*1250*/  UISETP.NE.AND UP2, UPT, UR19, 0x1, UPT ;  /* 0x000000011300788c */ /* 0x000fe4000bf45270 */
[----:B------:R-:W-:Y:S01]  /*1260*/  USHF.R.U32.HI UR4, URZ, UR13, UR4 ;  /* 0x0000000dff047299 */ /* 0x000fe20008011604 */
[----:B------:R-:W-:Y:S01]  /*1270*/  UMOV UR10, UR11 ;  /* 0x0000000b000a7c82 */ /* 0x000fe20008000000 */
[----:B------:R-:W-:Y:S02]  /*1280*/  UIMAD.WIDE.U32 UR16, UR28, UR15, URZ ;  /* 0x0000000f1c1072a5 */ /* 0x000fe4000f8e00ff */
[----:B------:R-:W-:Y:S02]  /*1290*/  USEL UR5, UR20, UR4, !UP0 ;  /* 0x0000000414057287 */ /* 0x000fe4000c000000 */
[----:B------:R-:W-:Y:S02]  /*12a0*/  @UP0 USHF.R.U32.HI UR6, URZ, UR13, UR10 ;  /* 0x0000000dff060299 */ /* 0x000fe4000801160a */
[----:B------:R-:W-:-:S02]  /*12b0*/  UISETP.NE.AND UP0, UPT, UR14, 0x1, UPT ;  /* 0x000000010e00788c */ /* 0x000fc4000bf05270 */
[----:B-1----:R-:W-:Y:S02]  /*12c0*/  UIMAD.WIDE.U32 UR10, UR7, UR15, URZ ;  /* 0x0000000f070a72a5 */ /* 0x002fe4000f8e00ff */
[----:B--2---:R-:W-:Y:S01]  /*12d0*/  UIMAD.WIDE.U32 UR12, UR6, UR8, URZ ;  /* 0x00000008060c72a5 */ /* 0x004fe2000f8e00ff */
[----:B------:R-:W-:Y:S01]  /*12e0*/  UMOV UR4, UR17 ;  /* 0x0000001100047c82 */ /* 0x000fe20008000000 */
[----:B------:R-:W-:-:S03]  /*12f0*/  UIADD3 UR52, UPT, UPT, -UR5, URZ, URZ ;  /* 0x000000ff05347290 */ /* 0x000fc6000fffe1ff */
[----:B------:R-:W-:Y:S01]  /*1300*/  UMOV UR10, UR11 ;  /* 0x0000000b000a7c82 */ /* 0x000fe20008000000 */
[----:B------:R-:W-:Y:S02]  /*1310*/  USHF.R.U32.HI UR4, URZ, UR22, UR4 ;  /* 0x00000016ff047299 */ /* 0x000fe40008011604 */
[----:B------:R-:W-:Y:S01]  /*1320*/  @UP0 USHF.R.U32.HI UR7, URZ, UR22, UR10 ;  /* 0x00000016ff070299 */ /* 0x000fe2000801160a */
[----:B------:R-:W-:Y:S01]  /*1330*/  UMOV UR12, UR13 ;  /* 0x0000000d000c7c82 */ /* 0x000fe20008000000 */
[----:B------:R-:W-:Y:S02]  /*1340*/  USEL UR4, UR28, UR4, !UP0 ;  /* 0x000000041c047287 */ /* 0x000fe4000c000000 */
[----:B------:R-:W-:Y:S02]  /*1350*/  UIMAD.WIDE.U32 UR10, UR7, UR8, URZ ;  /* 0x00000008070a72a5 */ /* 0x000fe4000f8e00ff */
[----:B------:R-:W-:Y:S02]  /*1360*/  @UP2 USHF.R.U32.HI UR6, URZ, UR9, UR12 ;  /* 0x00000009ff062299 */ /* 0x000fe4000801160c */
[----:B------:R-:W-:-:S02]  /*1370*/  UIMAD.WIDE.U32 UR12, UR4, UR8, URZ ;  /* 0x00000008040c72a5 */ /* 0x000fc4000f8e00ff */
[----:B------:R-:W-:Y:S01]  /*1380*/  UIMAD UR52, UR21, UR52, UR20 ;  /* 0x00000034153472a4 */ /* 0x000fe2000f8e0214 */
[----:B------:R-:W-:Y:S02]  /*1390*/  UMOV UR10, UR11 ;  /* 0x0000000b000a7c82 */ /* 0x000fe40008000000 */
[----:B------:R-:W-:Y:S02]  /*13a0*/  @UP2 USHF.R.U32.HI UR7, URZ, UR9, UR10 ;  /* 0x00000009ff072299 */ /* 0x000fe4000801160a */
[----:B------:R-:W-:Y:S02]  /*13b0*/  UIMAD UR10, UR6, UR19, URZ ;  /* 0x00000013060a72a4 */ /* 0x000fe4000f8e02ff */
[----:B------:R-:W-:-:S04]  /*13c0*/  UIMAD UR7, UR7, UR19, URZ ;  /* 0x00000013070772a4 */ /* 0x000fc8000f8e02ff */
[----:B------:R-:W-:-:S03]  /*13d0*/  UISETP.GE.AND UP0, UPT, UR4, UR7, UPT ;  /* 0x000000070400728c */ /* 0x000fc6000bf06270 */
[----:B------:R-:W-:Y:S01]  /*13e0*/  UMOV UR7, UR13 ;  /* 0x0000000d00077c82 */ /* 0x000fe20008000000 */
[----:B------:R-:W-:Y:S02]  /*13f0*/  UISETP.GE.OR UP0, UPT, UR5, UR10, UP0 ;  /* 0x0000000a0500728c */ /* 0x000fe40008706670 */
[----:B------:R-:W-:Y:S02]  /*1400*/  UIMAD.WIDE.U32 UR10, UR5, UR8, URZ ;  /* 0x00000008050a72a5 */ /* 0x000fe4000f8e00ff */
[----:B------:R-:W-:Y:S02]  /*1410*/  USHF.R.U32.HI UR7, URZ, UR9, UR7 ;  /* 0x00000009ff077299 */ /* 0x000fe40008011607 */
[----:B------:R-:W-:Y:S02]  /*1420*/  UIADD3 UR10, UPT, UPT, -UR4, URZ, URZ ;  /* 0x000000ff040a7290 */ /* 0x000fe4000fffe1ff */
[----:B------:R-:W-:Y:S02]  /*1430*/  USEL UR7, UR4, UR7, !UP2 ;  /* 0x0000000704077287 */ /* 0x000fe4000d000000 */
[----:B------:R-:W-:Y:S01]  /*1440*/  UIMAD UR10, UR14, UR10, UR28 ;  /* 0x0000000a0e0a72a4 */ /* 0x000fe2000f8e021c */
[----:B------:R-:W-:-:S02]  /*1450*/  @!UP0 UMOV UR8, UR11 ;  /* 0x0000000b00088c82 */ /* 0x000fc40008000000 */
[----:B------:R-:W-:Y:S02]  /*1460*/  @!UP0 USHF.R.U32.HI UR8, URZ, UR9, UR8 ;  /* 0x00000009ff088299 */ /* 0x000fe40008011608 */
[----:B------:R-:W-:Y:S02]  /*1470*/  UIADD3 UR9, UPT, UPT, -UR7, URZ, URZ ;  /* 0x000000ff07097290 */ /* 0x000fe4000fffe1ff */
[----:B------:R-:W-:Y:S02]  /*1480*/  @!UP0 USEL UR8, UR5, UR8, !UP2 ;  /* 0x0000000805088287 */ /* 0x000fe4000d000000 */
[----:B------:R-:W-:Y:S02]  /*1490*/  UIMAD UR9, UR19, UR9, UR4 ;  /* 0x00000009130972a4 */ /* 0x000fe4000f8e0204 */
[----:B------:R-:W-:Y:S02]  /*14a0*/  @!UP0 UIADD3 UR7, UPT, UPT, UR7, -UR8, URZ ;  /* 0x8000000807078290 */ /* 0x000fe4000fffe0ff */
[----:B------:R-:W-:-:S02]  /*14b0*/  @!UP0 UIMAD UR6, UR9, UR6, UR8 ;  /* 0x00000006090682a4 */ /* 0x000fc4000f8e0208 */
[----:B------:R-:W-:-:S04]  /*14c0*/  @!UP0 UIMAD UR4, UR7, UR19, UR5 ;  /* 0x00000013070482a4 */ /* 0x000fc8000f8e0205 */
[----:B------:R-:W-:Y:S01]  /*14d0*/  UIMAD UR28, UR4, UR14, UR10 ;  /* 0x0000000e041c72a4 */ /* 0x000fe2000f8e020a */
[----:B------:R-:W-:Y:S02]  /*14e0*/  @!UP0 UMOV UR5, UR6 ;  /* 0x0000000600058c82 */ /* 0x000fe40008000000 */
[----:B------:R-:W-:-:S12]  /*14f0*/  UIMAD UR52, UR5, UR21, UR52 ;  /* 0x00000015053472a4 */ /* 0x000fd8000f8e0234 */
.L_x_18:
[----:B------:R-:W-:-:S09]  /*1500*/  UISETP.NE.AND UP0, UPT, UR23, 0x1, UPT ;  /* 0x000000011700788c */ /* 0x000fd2000bf05270 */
[----:B------:R-:W-:Y:S05]  /*1510*/  BRA.U UP0, `(.L_x_19) ;  /* 0x0000000100407547 */ /* 0x000fea000b800000 */
[----:B------:R-:W2:Y:S01]  /*1520*/  LDCU.128 UR8, c[0x0][0xb10] ;  /* 0x00016200ff0877ac */ /* 0x000ea20008000c00 */
[----:B------:R-:W3:Y:S01]  /*1530*/  LDCU UR12, c[0x0][0xb0c] ;  /* 0x00016180ff0c77ac */ /* 0x000ee20008000800 */
[----:B------:R-:W4:Y:S01]  /*1540*/  LDCU UR13, c[0x0][0xb20] ;  /* 0x00016400ff0d77ac */ /* 0x000f220008000800 */
[----:B--2---:R-:W-:Y:S02]  /*1550*/  UIMAD.WIDE.U32 UR4, UR52, UR8, URZ ;  /* 0x00000008340472a5 */ /* 0x004fe4000f8e00ff */
[----:B------:R-:W-:Y:S02]  /*1560*/  UIMAD.WIDE.U32 UR6, UR28, UR11, URZ ;  /* 0x0000000b1c0672a5 */ /* 0x000fe4000f8e00ff */
[----:B---3--:R-:W-:Y:S02]  /*1570*/  UISETP.NE.AND UP0, UPT, UR12, 0x1, UPT ;  /* 0x000000010c00788c */ /* 0x008fe4000bf05270 */
[----:B------:R-:W-:-:S03]  /*1580*/  USHF.R.U32.HI UR5, URZ, UR9, UR5 ;  /* 0x00000009ff057299 */ /* 0x000fc60008011605 */
[----:B------:R-:W-:Y:S01]  /*1590*/  UMOV UR4, UR7 ;  /* 0x0000000700047c82 */ /* 0x000fe20008000000 */
[----:B------:R-:W-:Y:S02]  /*15a0*/  USEL UR5, UR52, UR5, !UP0 ;  /* 0x0000000534057287 */ /* 0x000fe4000c000000 */
[----:B------:R-:W-:Y:S02]  /*15b0*/  UISETP.NE.AND UP0, UPT, UR10, 0x1, UPT ;  /* 0x000000010a00788c */ /* 0x000fe4000bf05270 */
[----:B----4-:R-:W-:-:S04]  /*15c0*/  USHF.R.U32.HI UR4, URZ, UR13, UR4 ;  /* 0x0000000dff047299 */ /* 0x010fc80008011604 */
[----:B------:R-:W-:-:S04]  /*15d0*/  USEL UR4, UR28, UR4, !UP0 ;  /* 0x000000041c047287 */ /* 0x000fc8000c000000 */
[----:B------:R-:W-:Y:S02]  /*15e0*/  UIADD3 UR6, UPT, UPT, -UR4, UR5, URZ ;  /* 0x0000000504067290 */ /* 0x000fe4000fffe1ff */
[----:B------:R-:W-:Y:S02]  /*15f0*/  UIADD3 UR4, UPT, UPT, UR4, -UR5, URZ ;  /* 0x8000000504047290 */ /* 0x000fe4000fffe0ff */
[----:B------:R-:W-:Y:S02]  /*1600*/  UIMAD UR28, UR6, UR10, UR28 ;  /* 0x0000000a061c72a4 */ /* 0x000fe4000f8e021c */
[----:B------:R-:W-:-:S12]  /*1610*/  UIMAD UR52, UR4, UR12, UR52 ;  /* 0x0000000c043472a4 */ /* 0x000fd8000f8e0234 */
.L_x_19:
[----:B------:R-:W-:Y:S05]  /*1620*/  BRA.U !UP6, `(.L_x_20) ;  /* 0x000000010e0c7547 */ /* 0x000fea000b800000 */
[----:B------:R-:W-:Y:S01]  /*1630*/  UCGABAR_WAIT ;  /* 0x0000000000007dc7 */ /* 0x000fe20008000000 */
[----:B------:R-:W-:Y:S01]  /*1640*/  CCTL.IVALL ;  /* 0x00000000ff00798f */ /* 0x000fe20002000000 */
[----:B------:R-:W-:Y:S05]  /*1650*/  BRA `(.L_x_21) ;  /* 0x0000000000047947 */ /* 0x000fea0003800000 */
.L_x_20:
[----:B------:R-:W-:Y:S06]  /*1660*/  BAR.SYNC.DEFER_BLOCKING 0x0 ;  /* 0x0000000000007b1d */ /* 0x000fec0000010000 */
.L_x_21:
[----:B------:R-:W-:Y:S05]  /*1670*/  BRA.U UP5, `(.L_x_22) ;  /* 0x0000001905d47547 */ /* 0x000fea000b800000 */
[----:B------:R-:W2:Y:S01]  /*1680*/  LDCU UR5, c[0x0][0x388] ;  /* 0x00007100ff0577ac */ /* 0x000ea20008000800 */
[----:B------:R-:W-:Y:S01]  /*1690*/  PLOP3.LUT P1, PT, PT, PT, UP3, 0x80, 0x8 ;  /* 0x000000000008781c */ /* 0x000fe20003f2f038 */
[----:B------:R-:W-:Y:S01]  /*16a0*/  IMAD.MOV.U32 R2, RZ, RZ, RZ ;  /* 0x000000ffff027224 */ /* 0x000fe200078e00ff */
[----:B------:R-:W-:Y:S01]  /*16b0*/  ISETP.EQ.OR P2, PT, R3, RZ, P3 ;  /* 0x000000ff0300720c */ /* 0x000fe20001f42670 */
[----:B------:R-:W3:Y:S01]  /*16c0*/  LDCU UR6, c[0x0][0x38c] ;  /* 0x00007180ff0677ac */ /* 0x000ee20008000800 */
[----:B------:R-:W-:Y:S01]  /*16d0*/  PLOP3.LUT P1, PT, P1, PT, PT, 0x8, 0x80 ;  /* 0x000000000080781c */ /* 0x000fe20000f2e170 */
[----:B------:R-:W4:Y:S01]  /*16e0*/  LDCU UR48, c[0x0][0x390] ;  /* 0x00007200ff3077ac */ /* 0x000f220008000800 */
[----:B------:R-:W-:Y:S01]  /*16f0*/  UISETP.NE.AND UP1, UPT, UR18, URZ, UPT ;  /* 0x000000ff1200728c */ /* 0x000fe2000bf25270 */
[----:B------:R-:W1:Y:S01]  /*1700*/  LDCU UR47, c[0x0][0x370] ;  /* 0x00006e00ff2f77ac */ /* 0x000e620008000800 */
[----:B--2---:R-:W-:Y:S02]  /*1710*/  UIADD3 UR5, UPT, UPT, UR5, 0x3f, URZ ;  /* 0x0000003f05057890 */ /* 0x004fe4000fffe0ff */
[----:B------:R-:W-:-:S02]  /*1720*/  USEL UR33, UR45, 0x2, UP1 ;  /* 0x000000022d217887 */ /* 0x000fc40008800000 */
[----:B------:R-:W-:Y:S01]  /*1730*/  USHF.R.S32.HI UR4, URZ, 0x1f, UR5 ;  /* 0x0000001fff047899 */ /* 0x000fe20008011405 */
[----:B------:R-:W2:Y:S03]  /*1740*/  LDCU.64 UR36, c[0x0][0x348] ;  /* 0x00006900ff2477ac */ /* 0x000ea60008000a00 */
[----:B------:R-:W-:Y:S02]  /*1750*/  ULEA.HI UR4, UR4, UR5, URZ, 0x6 ;  /* 0x0000000504047291 */ /* 0x000fe4000f8f30ff */
[----:B------:R-:W-:Y:S02]  /*1760*/  USHF.L.U32 UR5, UR20, 0x5, URZ ;  /* 0x0000000514057899 */ /* 0x000fe400080006ff */
[----:B------:R-:W-:Y:S02]  /*1770*/  USHF.R.S32.HI UR4, URZ, 0x6, UR4 ;  /* 0x00000006ff047899 */ /* 0x000fe40008011404 */
[----:B------:R-:W-:-:S02]  /*1780*/  ULOP3.LUT UR50, UR5, 0x20, URZ, 0xc0, !UPT ;  /* 0x0000002005327892 */ /* 0x000fc4000f8ec0ff */
[----:B---3--:R-:W-:Y:S02]  /*1790*/  UIMAD UR4, UR4, UR6, URZ ;  /* 0x00000006040472a4 */ /* 0x008fe4000f8e02ff */
[----:B------:R-:W-:Y:S02]  /*17a0*/  USHF.L.U32 UR51, UR20, 0x7, URZ ;  /* 0x0000000714337899 */ /* 0x000fe400080006ff */
[----:B----4-:R-:W-:Y:S01]  /*17b0*/  UIMAD UR48, UR4, UR48, URZ ;  /* 0x00000030043072a4 */ /* 0x010fe2000f8e02ff */
[----:B------:R-:W3:Y:S03]  /*17c0*/  LDCU UR46, c[0x0][0x374] ;  /* 0x00006e80ff2e77ac */ /* 0x000ee60008000800 */
[----:B------:R-:W-:Y:S02]  /*17d0*/  UISETP.NE.AND UP2, UPT, UR48, URZ, UPT ;  /* 0x000000ff3000728c */ /* 0x000fe4000bf45270 */
[----:B------:R-:W-:Y:S01]  /*17e0*/  UISETP.LT.U32.AND UP0, UPT, UR48, 0xa, UPT ;  /* 0x0000000a3000788c */ /* 0x000fe2000bf01070 */
[----:B------:R-:W-:Y:S01]  /*17f0*/  UMOV UR23, 0x1 ;  /* 0x0000000100177882 */ /* 0x000fe20000000000 */
[----:B------:R-:W-:-:S02]  /*1800*/  UMOV UR26, URZ ;  /* 0x000000ff001a7c82 */ /* 0x000fc40008000000 */
[----:B------:R-:W-:Y:S01]  /*1810*/  USEL UR4, UR48, 0xa, UP0 ;  /* 0x0000000a30047887 */ /* 0x000fe20008000000 */
[----:B------:R-:W-:Y:S01]  /*1820*/  UMOV UR27, URZ ;  /* 0x000000ff001b7c82 */ /* 0x000fe20008000000 */
[----:B------:R-:W-:Y:S02]  /*1830*/  UMOV UR34, URZ ;  /* 0x000000ff00227c82 */ /* 0x000fe40008000000 */
[----:B------:R-:W-:Y:S02]  /*1840*/  UIADD3 UR5, UPT, UPT, UR4, -0x1, URZ ;  /* 0xffffffff04057890 */ /* 0x000fe4000fffe0ff */
[----:B------:R-:W-:Y:S02]  /*1850*/  @!UP2 UIADD3 UR5, UPT, UPT, UR4, URZ, URZ ;  /* 0x000000ff0405a290 */ /* 0x000fe4000fffe0ff */
[----:B------:R-:W-:Y:S02]  /*1860*/  UIADD3 UR45, UPT, UPT, UR48, -UR4, URZ ;  /* 0x80000004302d7290 */ /* 0x000fe4000fffe0ff */
[----:B-123--:R-:W-:-:S12]  /*1870*/  UIADD3 UR49, UPT, UPT, UR5, 0x1, URZ ;  /* 0x0000000105317890 */ /* 0x00efd8000fffe0ff */
.L_x_40:
[----:B------:R-:W1:Y:S01]  /*1880*/  S2UR UR25, SR_CgaCtaId ;  /* 0x00000000001979c3 */ /* 0x000e620000008800 */
[----:B------:R-:W-:Y:S01]  /*1890*/  UMOV UR4, 0x400 ;  /* 0x0000040000047882 */ /* 0x000fe20000000000 */
[----:B------:R-:W-:Y:S01]  /*18a0*/  MOV R0, UR23 ;  /* 0x0000001700007c02 */ /* 0x000fe20008000f00 */
[----:B------:R-:W-:Y:S02]  /*18b0*/  UISETP.NE.AND UP0, UPT, UR48, URZ, UPT ;  /* 0x000000ff3000728c */ /* 0x000fe4000bf05270 */
[----:B------:R-:W-:Y:S01]  /*18c0*/  ULEA UR10, UR28, UR50, 0x6 ;  /* 0x000000321c0a7291 */ /* 0x000fe2000f8e30ff */
[----:B------:R-:W-:Y:S01]  /*18d0*/  SHF.L.U32 R0, R0, 0x1f, RZ ;  /* 0x0000001f00007819 */ /* 0x000fe200000006ff */
[----:B------:R-:W-:Y:S01]  /*18e0*/  UMOV UR24, URZ ;  /* 0x000000ff00187c82 */ /* 0x000fe20008000000 */
[----:B------:R-:W-:Y:S01]  /*18f0*/  UMOV UR13, URZ ;  /* 0x000000ff000d7c82 */ /* 0x000fe20008000000 */
[----:B------:R-:W-:Y:S01]  /*1900*/  UMOV UR12, URZ ;  /* 0x000000ff000c7c82 */ /* 0x000fe20008000000 */
[----:B-1----:R-:W-:-:S04]  /*1910*/  ULEA UR25, UR25, UR4, 0x18 ;  /* 0x0000000419197291 */ /* 0x002fc8000f8ec0ff */
[----:B------:R-:W-:-:S09]  /*1920*/  ULEA UR4, UR26, UR25, 0x3 ;  /* 0x000000191a047291 */ /* 0x000fd2000f8e18ff */
[----:B------:R1:W2:Y:S01]  /*1930*/  SYNCS.PHASECHK.TRANS64.TRYWAIT P0, [UR4+0x50], R0 ;  /* 0x00005000ff0075a7 */ /* 0x0002a20008001104 */
[----:B------:R-:W-:-:S04]  /*1940*/  ULEA.HI UR4, UR52, UR52, URZ, 0x1 ;  /* 0x0000003434047291 */ /* 0x000fc8000f8f08ff */
[----:B------:R-:W-:-:S04]  /*1950*/  USHF.L.U32 UR4, UR4, 0x7, URZ ;  /* 0x0000000704047899 */ /* 0x000fc800080006ff */
[----:B------:R-:W-:-:S04]  /*1960*/  ULOP3.LUT UR4, UR4, 0xffffff00, URZ, 0xc0, !UPT ;  /* 0xffffff0004047892 */ /* 0x000fc8000f8ec0ff */
[----:B------:R-:W-:Y:S01]  /*1970*/  ULOP3.LUT UR35, UR4, 0x80, UR51, 0xf8, !UPT ;  /* 0x0000008004237892 */ /* 0x000fe2000f8ef833 */
[----:B------:R-:W-:Y:S11]  /*1980*/  BRA.U !UP0, `(.L_x_23) ;  /* 0x0000000508607547 */ /* 0x000ff6000b800000 */
[----:B------:R-:W3:Y:S01]  /*1990*/  LDCU.128 UR16, c[0x0][0x480] ;  /* 0x00009000ff1077ac */ /* 0x000ee20008000c00 */
[----:B------:R-:W4:Y:S01]  /*19a0*/  LDCU.64 UR20, c[0x0][0x490] ;  /* 0x00009200ff1477ac */ /* 0x000f220008000a00 */
[----:B------:R-:W1:Y:S01]  /*19b0*/  LDCU.64 UR12, c[0x0][0x4b0] ;  /* 0x00009600ff0c77ac */ /* 0x000e620008000a00 */
[----:B------:R-:W1:Y:S01]  /*19c0*/  LDCU.64 UR8, c[0x0][0x4d0] ;  /* 0x00009a00ff0877ac */ /* 0x000e620008000a00 */
[----:B------:R-:W1:Y:S01]  /*19d0*/  LDCU UR43, c[0x0][0x390] ;  /* 0x00007200ff2b77ac */ /* 0x000e620008000800 */
[----:B---3--:R-:W-:Y:S02]  /*19e0*/  UIMAD.WIDE.U32 UR4, UR35, UR17, URZ ;  /* 0x00000011230472a5 */ /* 0x008fe4000f8e00ff */
[----:B------:R-:W-:Y:S01]  /*19f0*/  UISETP.NE.AND UP0, UPT, UR16, 0x1, UPT ;  /* 0x000000011000788c */ /* 0x000fe2000bf05270 */
[----:B------:R-:W3:Y:S04]  /*1a00*/  LDCU UR44, c[0x0][0x38c] ;  /* 0x00007180ff2c77ac */ /* 0x000ee80008000800 */
[----:B------:R-:W-:Y:S01]  /*1a10*/  UMOV UR4, UR5 ;  /* 0x0000000500047c82 */ /* 0x000fe20008000000 */
[----:B------:R-:W1:Y:S01]  /*1a20*/  LDCU.64 UR14, c[0x0][0x4b8] ;  /* 0x00009700ff0e77ac */ /* 0x000e620008000a00 */
[----:B------:R-:W-:-:S02]  /*1a30*/  USHF.R.U32.HI UR6, URZ, UR18, UR4 ;  /* 0x00000012ff067299 */ /* 0x000fc40008011604 */
[----:B------:R-:W-:Y:S02]  /*1a40*/  UIADD3 UR34, UPT, UPT, UR49, UR27, URZ ;  /* 0x0000001b31227290 */ /* 0x000fe4000fffe0ff */
[----:B------:R-:W-:Y:S02]  /*1a50*/  USEL UR6, UR35, UR6, !UP0 ;  /* 0x0000000623067287 */ /* 0x000fe4000c000000 */
[----:B------:R-:W-:Y:S02]  /*1a60*/  UISETP.NE.AND UP0, UPT, UR19, 0x1, UPT ;  /* 0x000000011300788c */ /* 0x000fe4000bf05270 */
[----:B----4-:R-:W-:Y:S02]  /*1a70*/  UIMAD.WIDE.U32 UR4, UR6, UR20, URZ ;  /* 0x00000014060472a5 */ /* 0x010fe4000f8e00ff */
[----:B------:R-:W-:Y:S01]  /*1a80*/  UIADD3 UR7, UPT, UPT, -UR6, URZ, URZ ;  /* 0x000000ff06077290 */ /* 0x000fe2000fffe1ff */
[----:B------:R-:W-:-:S03]  /*1a90*/  UMOV UR24, URZ ;  /* 0x000000ff00187c82 */ /* 0x000fc60008000000 */
[----:B------:R-:W-:Y:S01]  /*1aa0*/  UIMAD UR7, UR16, UR7, UR35 ;  /* 0x00000007100772a4 */ /* 0x000fe2000f8e0223 */
[----:B------:R-:W-:Y:S02]  /*1ab0*/  UMOV UR4, UR5 ;  /* 0x0000000500047c82 */ /* 0x000fe40008000000 */
[----:B------:R-:W-:Y:S02]  /*1ac0*/  USHF.R.U32.HI UR21, URZ, UR21, UR4 ;  /* 0x00000015ff157299 */ /* 0x000fe40008011604 */
[----:B------:R-:W4:Y:S02]  /*1ad0*/  LDCU.64 UR4, c[0x0][0x4d8] ;  /* 0x00009b00ff0477ac */ /* 0x000f240008000a00 */
[----:B------:R-:W-:-:S04]  /*1ae0*/  USEL UR21, UR6, UR21, !UP0 ;  /* 0x0000001506157287 */ /* 0x000fc8000c000000 */
[----:B------:R-:W-:-:S04]  /*1af0*/  UIADD3 UR20, UPT, UPT, -UR21, URZ, URZ ;  /* 0x000000ff15147290 */ /* 0x000fc8000fffe1ff */
[----:B------:R-:W-:Y:S02]  /*1b00*/  UIMAD UR20, UR19, UR20, UR6 ;  /* 0x00000014131472a4 */ /* 0x000fe4000f8e0206 */
[----:B-1----:R-:W-:Y:S02]  /*1b10*/  UIMAD UR19, UR7, UR12, UR8 ;  /* 0x0000000c071372a4 */ /* 0x002fe4000f8e0208 */
[----:B------:R-:W-:Y:S01]  /*1b20*/  UIMAD UR20, UR20, UR13, UR9 ;  /* 0x0000000d141472a4 */ /* 0x000fe2000f8e0209 */
[----:B------:R-:W-:Y:S01]  /*1b30*/  UMOV UR6, UR26 ;  /* 0x0000001a00067c82 */ /* 0x000fe20008000000 */
[----:B------:R-:W-:Y:S01]  /*1b40*/  UMOV UR12, URZ ;  /* 0x000000ff000c7c82 */ /* 0x000fe20008000000 */
[----:B---3--:R-:W-:-:S09]  /*1b50*/  UMOV UR13, URZ ;  /* 0x000000ff000d7c82 */ /* 0x008fd20008000000 */
.L_x_29:
[----:B------:R-:W-:Y:S01]  /*1b60*/  @!P3 MOV R3, 0xa000 ;  /* 0x0000a0000003b802 */ /* 0x000fe20000000f00 */
[----:B------:R-:W-:Y:S01]  /*1b70*/  ULEA UR17, UR6, UR25, 0x3 ;  /* 0x0000001906117291 */ /* 0x000fe2000f8e18ff */
[----:B-12---:R-:W-:Y:S11]  /*1b80*/  @P0 BRA `(.L_x_24) ;  /* 0x0000000000100947 */ /* 0x006ff60003800000 */
[----:B------:R-:W-:Y:S04]  /*1b90*/  MOV R0, UR23 ;  /* 0x0000001700007c02 */ /* 0x000fe80008000f00 */
[----:B------:R-:W-:Y:S04]  /*1ba0*/  SHF.L.U32 R5, R0, 0x1f, RZ ;  /* 0x0000001f00057819 */ /* 0x000fe800000006ff */
[----:B------:R-:W1:Y:S02]  /*1bb0*/  SYNCS.PHASECHK.TRANS64.TRYWAIT P0, [UR17+0x50], R5 ;  /* 0x00005005ff0075a7 */ /* 0x000e640008001111 */
[----:B-1----:R-:W-:Y:S05]  /*1bc0*/  @!P0 BRA `(.L_x_25) ;  /* 0x0000006c00348947 */ /* 0x002fea0003800000 */
.L_x_24:
[----:B------:R2:W-:Y:S01]  /*1bd0*/  @!P3 SYNCS.ARRIVE.TRANS64 RZ, [UR17], R3 ;  /* 0x00000003ffffb9a7 */ /* 0x0005e20008000011 */
[----:B------:R-:W-:Y:S04]  /*1be0*/  ULOP3.LUT UR7, UR33, 0x2, URZ, 0xfc, !UPT ;  /* 0x0000000221077892 */ /* 0x000fe8000f8efcff */
[----:B------:R-:W-:Y:S09]  /*1bf0*/  UISETP.NE.AND UP0, UPT, UR7, 0x2, UPT ;  /* 0x000000020700788c */ /* 0x000ff2000bf05270 */
[----:B------:R-:W-:Y:S05]  /*1c00*/  BRA.U UP0, `(.L_x_26) ;  /* 0x0000000100047547 */ /* 0x000fea000b800000 */
[----:B----4-:R-:W-:Y:S05]  /*1c10*/  BPT.TRAP 0x1 ;  /* 0x000000040000795c */ /* 0x010fea0000300000 */
.L_x_26:
[----:B------:R-:W-:Y:S04]  /*1c20*/  BSSY.RECONVERGENT B0, `(.L_x_27) ;  /* 0x0000003000007945 */ /* 0x000fe80003800200 */
[----:B------:R-:W-:Y:S05]  /*1c30*/  @P2 BRA `(.L_x_28) ;  /* 0x0000000000042947 */ /* 0x000fea0003800000 */
[----:B----4-:R-:W-:Y:S05]  /*1c40*/  BPT.TRAP 0x1 ;  /* 0x000000040000795c */ /* 0x010fea0000300000 */
.L_x_28:
[----:B----4-:R-:W-:Y:S05]  /*1c50*/  BSYNC.RECONVERGENT B0 ;  /* 0x0000000000007941 */ /* 0x010fea0003800200 */
.L_x_27:
[----:B------:R-:W-:Y:S02]  /*1c60*/  UIADD3 UR7, UPT, UPT, UR6, 0x1, URZ ;  /* 0x0000000106077890 */ /* 0x000fe4000fffe0ff */
[----:B------:R-:W-:Y:S02]  /*1c70*/  ULEA UR16, UR6, UR25, 0xe ;  /* 0x0000001906107291 */ /* 0x000fe4000f8e70ff */
[----:B------:R-:W-:Y:S02]  /*1c80*/  UISETP.NE.AND UP0, UPT, UR7, 0xa, UPT ;  /* 0x0000000a0700788c */ /* 0x000fe4000bf05270 */
[----:B------:R-:W-:Y:S02]  /*1c90*/  UIADD3 UR30, UP1, UPT, UR36, 0x80, URZ ;  /* 0x00000080241e7890 */ /* 0x000fe4000ff3e0ff */
[----:B------:R-:W-:Y:S02]  /*1ca0*/  USEL UR8, URZ, 0x1, UP0 ;  /* 0x00000001ff087887 */ /* 0x000fe40008000000 */
[----:B------:R-:W-:Y:S02]  /*1cb0*/  USEL UR26, UR7, URZ, UP0 ;  /* 0x000000ff071a7287 */ /* 0x000fe40008000000 */
[----:B------:R-:W-:Y:S02]  /*1cc0*/  ULOP3.LUT UR23, UR23, UR8, URZ, 0x3c, !UPT ;  /* 0x0000000817177292 */ /* 0x000fe4000f8e3cff */
[----:B------:R-:W-:Y:S02]  /*1cd0*/  ULEA UR7, UR26, UR25, 0x3 ;  /* 0x000000191a077291 */ /* 0x000fe4000f8e18ff */
[----:B------:R-:W-:Y:S02]  /*1ce0*/  ULEA UR8, UR6, UR25, 0xc ;  /* 0x0000001906087291 */ /* 0x000fe4000f8e60ff */
[----:B------:R-:W-:Y:S01]  /*1cf0*/  ULOP3.LUT UR17, UR17, 0xfefffff8, URZ, 0xc0, !UPT ;  /* 0xfefffff811117892 */ /* 0x000fe2000f8ec0ff */
[----:B-1----:R-:W-:Y:S01]  /*1d00*/  MOV R0, UR23 ;  /* 0x0000001700007c02 */ /* 0x002fe20008000f00 */
[----:B------:R-:W-:Y:S02]  /*1d10*/  USHF.L.U32 UR18, UR24, 0x6, URZ ;  /* 0x0000000618127899 */ /* 0x000fe400080006ff */
[----:B------:R-:W-:Y:S01]  /*1d20*/  UIADD3.X UR31, UPT, UPT, URZ, UR37, URZ, UP1, !UPT ;  /* 0x00000025ff1f7290 */ /* 0x000fe20008ffe4ff */
[----:B--2---:R-:W-:Y:S01]  /*1d30*/  SHF.L.U32 R3, R0, 0x1f, RZ ;  /* 0x0000001f00037819 */ /* 0x004fe200000006ff */
[----:B------:R-:W-:Y:S02]  /*1d40*/  UIADD3 UR16, UPT, UPT, UR16, 0x6400, URZ ;  /* 0x0000640010107890 */ /* 0x000fe4000fffe0ff */
[----:B------:R-:W-:Y:S01]  /*1d50*/  UIADD3 UR28, UP0, UPT, UR36, 0x180, URZ ;  /* 0x00000180241c7890 */ /* 0x000fe2000ff1e0ff */
[----:B------:R3:W1:Y:S01]  /*1d60*/  SYNCS.PHASECHK.TRANS64.TRYWAIT P0, [UR7+0x50], R3 ;  /* 0x00005003ff0075a7 */ /* 0x0006620008001107 */
[----:B------:R-:W-:Y:S02]  /*1d70*/  UIMAD UR7, UR12, UR14, UR4 ;  /* 0x0000000e0c0772a4 */ /* 0x000fe4000f8e0204 */
[----:B------:R-:W-:Y:S02]  /*1d80*/  UIMAD UR6, UR13, UR15, UR5 ;  /* 0x0000000f0d0672a4 */ /* 0x000fe4000f8e0205 */
[----:B------:R-:W-:Y:S02]  /*1d90*/  UIADD3.X UR29, UPT, UPT, URZ, UR37, URZ, UP0, !UPT ;  /* 0x00000025ff1d7290 */ /* 0x000fe400087fe4ff */
[----:B------:R-:W-:Y:S02]  /*1da0*/  UPRMT UR6, UR7, 0x40, UR6 ;  /* 0x0000004007067896 */ /* 0x000fe40008000006 */
[----:B------:R-:W-:Y:S02]  /*1db0*/  UIADD3 UR8, UPT, UPT, UR8, 0x2e400, URZ ;  /* 0x0002e40008087890 */ /* 0x000fe4000fffe0ff */
[----:B------:R-:W-:Y:S02]  /*1dc0*/  UPRMT UR6, UR6, 0x5410, URZ ;  /* 0x0000541006067896 */ /* 0x000fe400080000ff */
[----:B------:R-:W-:Y:S02]  /*1dd0*/  UIADD3 UR32, UPT, UPT, UR12, 0x1, URZ ;  /* 0x000000010c207890 */ /* 0x000fe4000fffe0ff */
[----:B------:R-:W-:Y:S02]  /*1de0*/  UIADD3 UR22, UPT, UPT, UR13, 0x1, URZ ;  /* 0x000000010d167890 */ /* 0x000fe4000fffe0ff */
[----:B------:R-:W-:Y:S02]  /*1df0*/  UISETP.NE.AND UP2, UPT, UR32, UR44, UPT ;  /* 0x0000002c2000728c */ /* 0x000fe4000bf45270 */
[----:B------:R-:W-:Y:S02]  /*1e00*/  UIADD3 UR27, UPT, UPT, UR27, 0x1, URZ ;  /* 0x000000011b1b7890 */ /* 0x000fe4000fffe0ff */
[----:B------:R-:W-:Y:S01]  /*1e10*/  UIADD3 UR7, UPT, UPT, UR24, 0x1, URZ ;  /* 0x0000000118077890 */ /* 0x000fe2000fffe0ff */
[----:B------:R-:W-:Y:S01]  /*1e20*/  UMOV UR40, 0x0 ;  /* 0x0000000000287882 */ /* 0x000fe20000000000 */
[----:B------:R-:W-:Y:S01]  /*1e30*/  UMOV UR41, 0x10000000 ;  /* 0x1000000000297882 */ /* 0x000fe20000000000 */
[----:B------:R-:W-:Y:S01]  /*1e40*/  UMOV UR9, UR17 ;  /* 0x0000001100097c82 */ /* 0x000fe20008000000 */
[----:B------:R2:W-:Y:S01]  /*1e50*/  UTMALDG.4D.IM2COL.2CTA [UR16], [UR30], UR6, desc[UR40] ;  /* 0x000028101e0073b4 */ /* 0x0005e20008259006 */
[----:B------:R-:W-:Y:S02]  /*1e60*/  UMOV UR11, UR18 ;  /* 0x00000012000b7c82 */ /* 0x000fe40008000000 */
[----:B------:R-:W-:Y:S04]  /*1e70*/  @UP2 UIADD3 UR22, UPT, UPT, UR13, URZ, URZ ;  /* 0x000000ff0d162290 */ /* 0x000fe8000fffe0ff */
[----:B------:R-:W-:Y:S01]  /*1e80*/  UISETP.NE.AND UP0, UPT, UR22, UR43, UPT ;  /* 0x0000002b1600728c */ /* 0x000fe2000bf05270 */
[----:B------:R4:W-:Y:S10]  /*1e90*/  UTMALDG.4D.2CTA [UR8], [UR28], desc[UR40] ;  /* 0x000028081c0075b4 */ /* 0x0009f40008219000 */
[----:B------:R-:W-:Y:S07]  /*1ea0*/  @UP0 UIADD3 UR7, UPT, UPT, UR24, URZ, URZ ;  /* 0x000000ff18070290 */ /* 0x000fee000fffe0ff */
[----:B------:R-:W-:Y:S01]  /*1eb0*/  UMOV UR24, UR7 ;  /* 0x0000000700187c82 */ /* 0x000fe20008000000 */
[----:B--2---:R-:W-:Y:S01]  /*1ec0*/  UMOV UR6, UR26 ;  /* 0x0000001a00067c82 */ /* 0x004fe20008000000 */
[----:B----4-:R-:W-:Y:S02]  /*1ed0*/  USEL UR13, UR22, URZ, UP0 ;  /* 0x000000ff160d7287 */ /* 0x010fe40008000000 */
[----:B------:R-:W-:Y:S02]  /*1ee0*/  UISETP.NE.AND UP0, UPT, UR27, UR34, UPT ;  /* 0x000000221b00728c */ /* 0x000fe4000bf05270 */
[----:B------:R-:W-:Y:S07]  /*1ef0*/  USEL UR12, UR32, URZ, UP2 ;  /* 0x000000ff200c7287 */ /* 0x000fee0009000000 */
[----:B---3--:R-:W-:Y:S05]  /*1f00*/  BRA.U UP0, `(.L_x_29) ;  /* 0xfffffffd00147547 */ /* 0x008fea000b83ffff */
.L_x_23:
[----:B------:R-:W-:Y:S01]  /*1f10*/  ULEA UR4, UR26, UR25, 0x3 ;  /* 0x000000191a047291 */ /* 0x000fe2000f8e18ff */
[----:B-1----:R-:W-:Y:S01]  /*1f20*/  MOV R0, UR23 ;  /* 0x0000001700007c02 */ /* 0x002fe20008000f00 */
[----:B------:R-:W-:Y:S01]  /*1f30*/  @!P1 SYNCS.ARRIVE.TRANS64.A1T0 RZ, [UR25+0xd8], RZ ;  /* 0x0000d8ffffff99a7 */ /* 0x000fe20008100019 */
[----:B------:R-:W-:Y:S02]  /*1f40*/  UISETP.GE.AND UP0, UPT, UR45, 0x1, UPT ;  /* 0x000000012d00788c */ /* 0x000fe4000bf06270 */
[----:B------:R-:W-:-:S04]  /*1f50*/  SHF.L.U32 R0, R0, 0x1f, RZ ;  /* 0x0000001f00007819 */ /* 0x000fc800000006ff */
[----:B--2---:R1:W2:Y:S03]  /*1f60*/  SYNCS.PHASECHK.TRANS64.TRYWAIT P0, [UR4+0x50], R0 ;  /* 0x00005000ff0075a7 */ /* 0x0042a60008001104 */
[----:B------:R-:W-:Y:S05]  /*1f70*/  BRA.U !UP0, `(.L_x_30) ;  /* 0x00000005085c7547 */ /* 0x000fea000b800000 */
        /* <DEDUP_REMOVED lines=16> */
[----:B------:R-:W-:-:S03]  /*2080*/  UMOV UR32, UR45 ;  /* 0x0000002d00207c82 */ /* 0x000fc60008000000 */
        /* <DEDUP_REMOVED lines=9> */
[----:B---3--:R-:W-:-:S11]  /*2120*/  UMOV UR6, UR26 ;  /* 0x0000001a00067c82 */ /* 0x008fd60008000000 */
.L_x_36:
[----:B------:R-:W-:Y:S01]  /*2130*/  @!P3 MOV R3, 0xa000 ;  /* 0x0000a0000003b802 */ /* 0x000fe20000000f00 */
[----:B------:R-:W-:Y:S01]  /*2140*/  ULEA UR17, UR6, UR25, 0x3 ;  /* 0x0000001906117291 */ /* 0x000fe2000f8e18ff */
[----:B-12---:R-:W-:Y:S11]  /*2150*/  @P0 BRA `(.L_x_31) ;  /* 0x0000000000100947 */ /* 0x006ff60003800000 */
[----:B------:R-:W-:Y:S04]  /*2160*/  MOV R0, UR23 ;  /* 0x0000001700007c02 */ /* 0x000fe80008000f00 */
[----:B------:R-:W-:Y:S04]  /*2170*/  SHF.L.U32 R5, R0, 0x1f, RZ ;  /* 0x0000001f00057819 */ /* 0x000fe800000006ff */
[----:B------:R-:W1:Y:S02]  /*2180*/  SYNCS.PHASECHK.TRANS64.TRYWAIT P0, [UR17+0x50], R5 ;  /* 0x00005005ff0075a7 */ /* 0x000e640008001111 */
[----:B-1----:R-:W-:Y:S05]  /*2190*/  @!P0 BRA `(.L_x_32) ;  /* 0x0000006400d88947 */ /* 0x002fea0003800000 */
.L_x_31:
[----:B------:R2:W-:Y:S01]  /*21a0*/  @!P3 SYNCS.ARRIVE.TRANS64 RZ, [UR17], R3 ;  /* 0x00000003ffffb9a7 */ /* 0x0005e20008000011 */
[----:B------:R-:W-:Y:S04]  /*21b0*/  ULOP3.LUT UR7, UR33, 0x2, URZ, 0xfc, !UPT ;  /* 0x0000000221077892 */ /* 0x000fe8000f8efcff */
[----:B------:R-:W-:Y:S09]  /*21c0*/  UISETP.NE.AND UP0, UPT, UR7, 0x2, UPT ;  /* 0x000000020700788c */ /* 0x000ff2000bf05270 */
[----:B------:R-:W-:Y:S05]  /*21d0*/  BRA.U UP0, `(.L_x_33) ;  /* 0x0000000100047547 */ /* 0x000fea000b800000 */
[----:B----4-:R-:W-:Y:S05]  /*21e0*/  BPT.TRAP 0x1 ;  /* 0x000000040000795c */ /* 0x010fea0000300000 */
.L_x_33:
[----:B------:R-:W-:Y:S04]  /*21f0*/  BSSY.RECONVERGENT B0, `(.L_x_34) ;  /* 0x0000003000007945 */ /* 0x000fe80003800200 */
[----:B------:R-:W-:Y:S05]  /*2200*/  @P2 BRA `(.L_x_35) ;  /* 0x0000000000042947 */ /* 0x000fea0003800000 */
[----:B----4-:R-:W-:Y:S05]  /*2210*/  BPT.TRAP 0x1 ;  /* 0x000000040000795c */ /* 0x010fea0000300000 */
.L_x_35:
[----:B----4-:R-:W-:Y:S05]  /*2220*/  BSYNC.RECONVERGENT B0 ;  /* 0x0000000000007941 */ /* 0x010fea0003800200 */
.L_x_34:
        /* <DEDUP_REMOVED lines=26> */
[----:B------:R-:W-:Y:S01]  /*23d0*/  UIADD3 UR7, UPT, UPT, UR24, 0x1, URZ ;  /* 0x0000000118077890 */ /* 0x000fe2000fffe0ff */
[----:B------:R-:W-:Y:S01]  /*23e0*/  UMOV UR40, 0x0 ;  /* 0x0000000000287882 */ /* 0x000fe20000000000 */
[----:B------:R-:W-:Y:S01]  /*23f0*/  UMOV UR41, 0x10000000 ;  /* 0x1000000000297882 */ /* 0x000fe20000000000 */
[----:B------:R-:W-:Y:S01]  /*2400*/  UMOV UR9, UR17 ;  /* 0x0000001100097c82 */ /* 0x000fe20008000000 */
[----:B------:R2:W-:Y:S01]  /*2410*/  UTMALDG.4D.IM2COL.2CTA [UR16], [UR30], UR6, desc[UR40] ;  /* 0x000028101e0073b4 */ /* 0x0005e20008259006 */
[----:B------:R-:W-:Y:S04]  /*2420*/  UMOV UR11, UR18 ;  /* 0x00000012000b7c82 */ /* 0x000fe80008000000 */
[----:B------:R-:W-:Y:S04]  /*2430*/  @UP2 UIADD3 UR22, UPT, UPT, UR13, URZ, URZ ;  /* 0x000000ff0d162290 */ /* 0x000fe8000fffe0ff */
[----:B------:R-:W-:Y:S01]  /*2440*/  UISETP.NE.AND UP0, UPT, UR22, UR43, UPT ;  /* 0x0000002b1600728c */ /* 0x000fe2000bf05270 */
[----:B------:R4:W-:Y:S10]  /*2450*/  UTMALDG.4D.2CTA [UR8], [UR28], desc[UR40] ;  /* 0x000028081c0075b4 */ /* 0x0009f40008219000 */
[----:B------:R-:W-:Y:S07]  /*2460*/  @UP0 UIADD3 UR7, UPT, UPT, UR24, URZ, URZ ;  /* 0x000000ff18070290 */ /* 0x000fee000fffe0ff */
[----:B------:R-:W-:Y:S01]  /*2470*/  UMOV UR24, UR7 ;  /* 0x0000000700187c82 */ /* 0x000fe20008000000 */
[----:B--2---:R-:W-:Y:S02]  /*2480*/  UIADD3 UR6, UPT, UPT, UR32, -0x1, URZ ;  /* 0xffffffff20067890 */ /* 0x004fe4000fffe0ff */
[----:B----4-:R-:W-:Y:S02]  /*2490*/  USEL UR13, UR22, URZ, UP0 ;  /* 0x000000ff160d7287 */ /* 0x010fe40008000000 */
[----:B------:R-:W-:Y:S02]  /*24a0*/  UISETP.GT.U32.AND UP0, UPT, UR32, 0x1, UPT ;  /* 0x000000012000788c */ /* 0x000fe4000bf04070 */
[----:B------:R-:W-:Y:S01]  /*24b0*/  USEL UR12, UR27, URZ, UP2 ;  /* 0x000000ff1b0c7287 */ /* 0x000fe20009000000 */
[----:B------:R-:W-:Y:S01]  /*24c0*/  UMOV UR32, UR6 ;  /* 0x0000000600207c82 */ /* 0x000fe20008000000 */
[----:B------:R-:W-:Y:S05]  /*24d0*/  UMOV UR6, UR26 ;  /* 0x0000001a00067c82 */ /* 0x000fea0008000000 */
[----:B---3--:R-:W-:Y:S05]  /*24e0*/  BRA.U UP0, `(.L_x_36) ;  /* 0xfffffffd00107547 */ /* 0x008fea000b83ffff */
.L_x_30:
[----:B------:R-:W-:Y:S01]  /*24f0*/  SHF.L.U32 R3, R2, 0x1f, RZ ;  /* 0x0000001f02037819 */ /* 0x000fe200000006ff */
[----:B------:R-:W-:-:S03]  /*2500*/  NOP ;  /* 0x0000000000007918 */ /* 0x000fc60000000000 */
[----:B-12---:R-:W1:Y:S02]  /*2510*/  SYNCS.PHASECHK.TRANS64.TRYWAIT P0, [UR25+0xe0], R3 ;  /* 0x0000e003ff0075a7 */ /* 0x006e640008001119 */
[----:B-1----:R-:W-:Y:S05]  /*2520*/  @!P0 BRA `(.L_x_37) ;  /* 0x00000064000c8947 */ /* 0x002fea0003800000 */
.L_x_136:
[----:B------:R-:W2:Y:S01]  /*2530*/  LDS.128 R4, [UR25+0x120] ;  /* 0x00012019ff047984 */ /* 0x000ea20008000c00 */
[----:B------:R-:W-:Y:S02]  /*2540*/  UIADD3 UR4, UPT, UPT, UR25, 0xe8, URZ ;  /* 0x000000e819047890 */ /* 0x000fe4000fffe0ff */
[----:B------:R-:W-:Y:S01]  /*2550*/  UISETP.GE.AND UP0, UPT, UR39, 0x1, UPT ;  /* 0x000000012700788c */ /* 0x000fe2000bf06270 */
[----:B------:R-:W-:Y:S01]  /*2560*/  @!PT LDS RZ, [RZ] ;  /* 0x00000000fffff984 */ /* 0x000fe20000000800 */
[----:B------:R-:W-:Y:S01]  /*2570*/  @!PT LDS RZ, [RZ] ;  /* 0x00000000fffff984 */ /* 0x000fe20000000800 */
[----:B------:R-:W-:Y:S01]  /*2580*/  @!PT LDS RZ, [RZ] ;  /* 0x00000000fffff984 */ /* 0x000fe20000000800 */
[----:B------:R-:W-:Y:S01]  /*2590*/  @!PT LDS RZ, [RZ] ;  /* 0x00000000fffff984 */ /* 0x000fe20000000800 */
[----:B------:R3:W-:Y:S06]  /*25a0*/  MEMBAR.ALL.CTA ;  /* 0x0000000000007992 */ /* 0x0007ec0000008000 */
[----:B---3--:R-:W3:Y:S01]  /*25b0*/  FENCE.VIEW.ASYNC.S ;  /* 0x00000000000073c6 */ /* 0x008ee20000000000 */
[----:B------:R-:W-:-:S09]  /*25c0*/  UPRMT UR4, URZ, 0x654, UR4 ;  /* 0x00000654ff047896 */ /* 0x000fd20008000004 */
[----:B---3--:R-:W-:Y:S01]  /*25d0*/  SYNCS.ARRIVE.TRANS64.RED.A1T0 RZ, [UR4], RZ ;  /* 0x000000ffffff79a7 */ /* 0x008fe20008100404 */
[----:B--2---:R-:W-:-:S13]  /*25e0*/  LOP3.LUT P0, RZ, R6, 0x1, RZ, 0xc0, !PT ;  /* 0x0000000106ff7812 */ /* 0x004fda000780c0ff */
[----:B------:R-:W-:Y:S01]  /*25f0*/  VOTEU.ANY UP1, P0 ;  /* 0x0000000000ff7886 */ /* 0x000fe20000020100 */
[----:B------:R-:W-:-:S13]  /*2600*/  PLOP3.LUT P0, PT, PT, PT, UP1, 0x80, 0x8 ;  /* 0x000000000008781c */ /* 0x000fda0003f0f018 */
[----:B-1----:R-:W-:Y:S02]  /*2610*/  @P0 MOV R0, R4 ;  /* 0x0000000400000202 */ /* 0x002fe40000000f00 */
[----:B------:R-:W-:Y:S02]  /*2620*/  @P0 LOP3.LUT R4, R5, 0xffff, RZ, 0xc0, !PT ;  /* 0x0000ffff05040812 */ /* 0x000fe400078ec0ff */
[----:B------:R-:W-:Y:S02]  /*2630*/  @P0 R2UR UR6, R0 ;  /* 0x00000000000602ca */ /* 0x000fe400000e0000 */
[----:B------:R-:W-:-:S11]  /*2640*/  @P0 R2UR UR5, R4 ;  /* 0x00000000040502ca */ /* 0x000fd600000e0000 */
[----:B------:R-:W-:Y:S02]  /*2650*/  @UP1 UMOV UR42, UR6 ;  /* 0x00000006002a1c82 */ /* 0x000fe40008000000 */
[----:B------:R-:W-:Y:S01]  /*2660*/  @UP1 UMOV UR38, UR5 ;  /* 0x0000000500261c82 */ /* 0x000fe20008000000 */
[----:B------:R-:W-:Y:S05]  /*2670*/  BRA.U !UP0, `(.L_x_38) ;  /* 0x0000000108d47547 */ /* 0x000fea000b800000 */
[----:B------:R-:W1:Y:S01]  /*2680*/  LDCU.128 UR16, c[0x0][0xb10] ;  /* 0x00016200ff1077ac */ /* 0x000e620008000c00 */
[----:B------:R-:W2:Y:S01]  /*2690*/  LDCU UR21, c[0x0][0xb20] ;  /* 0x00016400ff1577ac */ /* 0x000ea20008000800 */
[----:B------:R-:W3:Y:S01]  /*26a0*/  LDCU UR20, c[0x0][0xb0c] ;  /* 0x00016180ff1477ac */ /* 0x000ee20008000800 */
[----:B------:R-:W4:Y:S01]  /*26b0*/  LDCU.64 UR8, c[0x0][0xb28] ;  /* 0x00016500ff0877ac */ /* 0x000f220008000a00 */
[----:B------:R-:W-:Y:S02]  /*26c0*/  UISETP.NE.AND UP3, UPT, UR39, 0x1, UPT ;  /* 0x000000012700788c */ /* 0x000fe4000bf65270 */
[----:B-1----:R-:W-:Y:S02]  /*26d0*/  UIMAD.WIDE.U32 UR4, UR46, UR19, URZ ;  /* 0x000000132e0472a5 */ /* 0x002fe4000f8e00ff */
[----:B------:R-:W-:Y:S02]  /*26e0*/  UIMAD.WIDE.U32 UR6, UR47, UR16, URZ ;  /* 0x000000102f0672a5 */ /* 0x000fe4000f8e00ff */
[----:B------:R-:W-:-:S02]  /*26f0*/  UISETP.NE.AND UP0, UPT, UR18, 0x1, UPT ;  /* 0x000000011200788c */ /* 0x000fc4000bf05270 */
[----:B------:R-:W-:Y:S01]  /*2700*/  UIMAD.WIDE.U32 UR14, UR38, UR19, URZ ;  /* 0x00000013260e72a5 */ /* 0x000fe2000f8e00ff */
[----:B------:R-:W-:Y:S01]  /*2710*/  UMOV UR4, UR5 ;  /* 0x0000000500047c82 */ /* 0x000fe20008000000 */
[----:B---3--:R-:W-:Y:S02]  /*2720*/  UISETP.NE.AND UP2, UPT, UR20, 0x1, UPT ;  /* 0x000000011400788c */ /* 0x008fe4000bf45270 */
[----:B--2---:R-:W-:Y:S02]  /*2730*/  USHF.R.U32.HI UR5, URZ, UR21, UR4 ;  /* 0x00000015ff057299 */ /* 0x004fe40008011604 */
[----:B------:R-:W-:Y:S01]  /*2740*/  UIMAD.WIDE.U32 UR12, UR42, UR16, URZ ;  /* 0x000000102a0c72a5 */ /* 0x000fe2000f8e00ff */
[----:B------:R-:W-:Y:S01]  /*2750*/  UMOV UR4, UR7 ;  /* 0x0000000700047c82 */ /* 0x000fe20008000000 */
[----:B------:R-:W-:Y:S02]  /*2760*/  USEL UR5, UR46, UR5, !UP0 ;  /* 0x000000052e057287 */ /* 0x000fe4000c000000 */
[----:B------:R-:W-:-:S02]  /*2770*/  USHF.R.U32.HI UR4, URZ, UR17, UR4 ;  /* 0x00000011ff047299 */ /* 0x000fc40008011604 */
[----:B----4-:R-:W-:Y:S02]  /*2780*/  UIMAD.WIDE.U32 UR10, UR5, UR8, URZ ;  /* 0x00000008050a72a5 */ /* 0x010fe4000f8e00ff */
[----:B------:R-:W-:Y:S01]  /*2790*/  USEL UR6, UR47, UR4, !UP2 ;  /* 0x000000042f067287 */ /* 0x000fe2000d000000 */
[----:B------:R-:W-:Y:S02]  /*27a0*/  UMOV UR12, UR13 ;  /* 0x0000000d000c7c82 */ /* 0x000fe40008000000 */
[----:B------:R-:W-:Y:S01]  /*27b0*/  UMOV UR4, UR15 ;  /* 0x0000000f00047c82 */ /* 0x000fe20008000000 */
[----:B------:R-:W-:Y:S01]  /*27c0*/  UIMAD.WIDE.U32 UR14, UR6, UR8, URZ ;  /* 0x00000008060e72a5 */ /* 0x000fe2000f8e00ff */
[----:B------:R-:W-:Y:S01]  /*27d0*/  UMOV UR10, UR11 ;  /* 0x0000000b000a7c82 */ /* 0x000fe20008000000 */
[----:B------:R-:W-:Y:S02]  /*27e0*/  USHF.R.U32.HI UR4, URZ, UR21, UR4 ;  /* 0x00000015ff047299 */ /* 0x000fe40008011604 */
[----:B------:R-:W-:-:S03]  /*27f0*/  @UP3 USHF.R.U32.HI UR5, URZ, UR9, UR10 ;  /* 0x00000009ff053299 */ /* 0x000fc6000801160a */
[----:B------:R-:W-:Y:S01]  /*2800*/  UMOV UR14, UR15 ;  /* 0x0000000f000e7c82 */ /* 0x000fe20008000000 */
[----:B------:R-:W-:Y:S02]  /*2810*/  USHF.R.U32.HI UR17, URZ, UR17, UR12 ;  /* 0x00000011ff117299 */ /* 0x000fe4000801160c */
[----:B------:R-:W-:Y:S02]  /*2820*/  USEL UR4, UR38, UR4, !UP0 ;  /* 0x0000000426047287 */ /* 0x000fe4000c000000 */
[----:B------:R-:W-:Y:S02]  /*2830*/  @UP3 USHF.R.U32.HI UR6, URZ, UR9, UR14 ;  /* 0x00000009ff063299 */ /* 0x000fe4000801160e */
[----:B------:R-:W-:Y:S02]  /*2840*/  UIMAD UR7, UR39, UR5, URZ ;  /* 0x00000005270772a4 */ /* 0x000fe4000f8e02ff */
[----:B------:R-:W-:Y:S02]  /*2850*/  USEL UR5, UR42, UR17, !UP2 ;  /* 0x000000112a057287 */ /* 0x000fe4000d000000 */
[----:B------:R-:W-:-:S02]  /*2860*/  UIMAD UR10, UR39, UR6, URZ ;  /* 0x00000006270a72a4 */ /* 0x000fc4000f8e02ff */
[----:B------:R-:W-:Y:S02]  /*2870*/  UISETP.GE.AND UP0, UPT, UR4, UR7, UPT ;  /* 0x000000070400728c */ /* 0x000fe4000bf06270 */
[----:B------:R-:W-:Y:S02]  /*2880*/  UIMAD.WIDE.U32 UR12, UR4, UR8, URZ ;  /* 0x00000008040c72a5 */ /* 0x000fe4000f8e00ff */
[----:B------:R-:W-:Y:S02]  /*2890*/  UISETP.GE.OR UP0, UPT, UR5, UR10, UP0 ;  /* 0x0000000a0500728c */ /* 0x000fe40008706670 */
[----:B------:R-:W-:Y:S02]  /*28a0*/  UIMAD.WIDE.U32 UR10, UR5, UR8, URZ ;  /* 0x00000008050a72a5 */ /* 0x000fe4000f8e00ff */
[----:B------:R-:W-:Y:S01]  /*28b0*/  UIADD3 UR12, UPT, UPT, -UR4, URZ, URZ ;  /* 0x000000ff040c7290 */ /* 0x000fe2000fffe1ff */
[----:B------:R-:W-:Y:S01]  /*28c0*/  UMOV UR8, UR13 ;  /* 0x0000000d00087c82 */ /* 0x000fe20008000000 */
[----:B------:R-:W-:-:S02]  /*28d0*/  UIADD3 UR10, UPT, UPT, -UR5, URZ, URZ ;  /* 0x000000ff050a7290 */ /* 0x000fc4000fffe1ff */
[----:B------:R-:W-:-:S03]  /*28e0*/  USHF.R.U32.HI UR8, URZ, UR9, UR8 ;  /* 0x00000009ff087299 */ /* 0x000fc60008011608 */
[----:B------:R-:W-:Y:S01]  /*28f0*/  @!UP0 UMOV UR7, UR11 ;  /* 0x0000000b00078c82 */ /* 0x000fe20008000000 */
[----:B------:R-:W-:Y:S02]  /*2900*/  UIMAD UR12, UR18, UR12, UR38 ;  /* 0x0000000c120c72a4 */ /* 0x000fe4000f8e0226 */
[----:B------:R-:W-:Y:S02]  /*2910*/  USEL UR8, UR4, UR8, !UP3 ;  /* 0x0000000804087287 */ /* 0x000fe4000d800000 */
[----:B------:R-:W-:Y:S02]  /*2920*/  @!UP0 USHF.R.U32.HI UR7, URZ, UR9, UR7 ;  /* 0x00000009ff078299 */ /* 0x000fe40008011607 */
[----:B------:R-:W-:Y:S02]  /*2930*/  UIADD3 UR9, UPT, UPT, -UR8, URZ, URZ ;  /* 0x000000ff08097290 */ /* 0x000fe4000fffe1ff */
[----:B------:R-:W-:Y:S02]  /*2940*/  @!UP0 USEL UR7, UR5, UR7, !UP3 ;  /* 0x0000000705078287 */ /* 0x000fe4000d800000 */
[----:B------:R-:W-:-:S02]  /*2950*/  UIMAD UR9, UR39, UR9, UR4 ;  /* 0x00000009270972a4 */ /* 0x000fc4000f8e0204 */
[----:B------:R-:W-:Y:S02]  /*2960*/  @!UP0 UIADD3 UR8, UPT, UPT, UR8, -UR7, URZ ;  /* 0x8000000708088290 */ /* 0x000fe4000fffe0ff */
[----:B------:R-:W-:Y:S02]  /*2970*/  @!UP0 UIMAD UR7, UR9, UR6, UR7 ;  /* 0x00000006090782a4 */ /* 0x000fe4000f8e0207 */
[----:B------:R-:W-:Y:S02]  /*2980*/  @!UP0 UIMAD UR4, UR39, UR8, UR5 ;  /* 0x00000008270482a4 */ /* 0x000fe4000f8e0205 */
[----:B------:R-:W-:Y:S02]  /*2990*/  UIMAD UR6, UR20, UR10, UR42 ;  /* 0x0000000a140672a4 */ /* 0x000fe4000f8e022a */
[----:B------:R-:W-:Y:S01]  /*29a0*/  UIMAD UR38, UR4, UR18, UR12 ;  /* 0x00000012042672a4 */ /* 0x000fe2000f8e020c */
[----:B------:R-:W-:Y:S02]  /*29b0*/  @!UP0 UMOV UR5, UR7 ;  /* 0x0000000700058c82 */ /* 0x000fe40008000000 */
[----:B------:R-:W-:-:S12]  /*29c0*/  UIMAD UR42, UR5, UR20, UR6 ;  /* 0x00000014052a72a4 */ /* 0x000fd8000f8e0206 */
.L_x_38:
[----:B------:R-:W1:Y:S02]  /*29d0*/  LDCU UR4, c[0x0][0xb30] ;  /* 0x00016600ff0477ac */ /* 0x000e640008000800 */
[----:B-1----:R-:W-:-:S09]  /*29e0*/  UISETP.NE.AND UP0, UPT, UR4, 0x1, UPT ;  /* 0x000000010400788c */ /* 0x002fd2000bf05270 */
[----:B------:R-:W-:Y:S05]  /*29f0*/  BRA.U UP0, `(.L_x_39) ;  /* 0x0000000100447547 */ /* 0x000fea000b800000 */
[----:B------:R-:W1:Y:S01]  /*2a00*/  LDCU.128 UR8, c[0x0][0xb10] ;  /* 0x00016200ff0877ac */ /* 0x000e620008000c00 */
[----:B------:R-:W2:Y:S01]  /*2a10*/  LDCU UR12, c[0x0][0xb0c] ;  /* 0x00016180ff0c77ac */ /* 0x000ea20008000800 */
[----:B------:R-:W3:Y:S01]  /*2a20*/  LDCU UR13, c[0x0][0xb20] ;  /* 0x00016400ff0d77ac */ /* 0x000ee20008000800 */
[----:B-1----:R-:W-:Y:S02]  /*2a30*/  UIMAD.WIDE.U32 UR6, UR42, UR8, URZ ;  /* 0x000000082a0672a5 */ /* 0x002fe4000f8e00ff */
[----:B------:R-:W-:Y:S02]  /*2a40*/  UIMAD.WIDE.U32 UR4, UR38, UR11, URZ ;  /* 0x0000000b260472a5 */ /* 0x000fe4000f8e00ff */
[----:B--2---:R-:W-:Y:S02]  /*2a50*/  UISETP.NE.AND UP2, UPT, UR12, 0x1, UPT ;  /* 0x000000010c00788c */ /* 0x004fe4000bf45270 */
[----:B------:R-:W-:Y:S01]  /*2a60*/  UISETP.NE.AND UP0, UPT, UR10, 0x1, UPT ;  /* 0x000000010a00788c */ /* 0x000fe2000bf05270 */
[----:B------:R-:W-:-:S02]  /*2a70*/  UMOV UR6, UR7 ;  /* 0x0000000700067c82 */ /* 0x000fc40008000000 */
[----:B------:R-:W-:Y:S01]  /*2a80*/  UMOV UR4, UR5 ;  /* 0x0000000500047c82 */ /* 0x000fe20008000000 */
[----:B------:R-:W-:Y:S02]  /*2a90*/  USHF.R.U32.HI UR6, URZ, UR9, UR6 ;  /* 0x00000009ff067299 */ /* 0x000fe40008011606 */
[----:B---3--:R-:W-:Y:S02]  /*2aa0*/  USHF.R.U32.HI UR4, URZ, UR13, UR4 ;  /* 0x0000000dff047299 */ /* 0x008fe40008011604 */
[----:B------:R-:W-:Y:S02]  /*2ab0*/  USEL UR5, UR42, UR6, !UP2 ;  /* 0x000000062a057287 */ /* 0x000fe4000d000000 */
[----:B------:R-:W-:-:S04]  /*2ac0*/  USEL UR4, UR38, UR4, !UP0 ;  /* 0x0000000426047287 */ /* 0x000fc8000c000000 */
[----:B------:R-:W-:Y:S02]  /*2ad0*/  UIADD3 UR6, UPT, UPT, UR5, -UR4, URZ ;  /* 0x8000000405067290 */ /* 0x000fe4000fffe0ff */
[----:B------:R-:W-:Y:S02]  /*2ae0*/  UIADD3 UR4, UPT, UPT, -UR5, UR4, URZ ;  /* 0x0000000405047290 */ /* 0x000fe4000fffe1ff */
[----:B------:R-:W-:Y:S02]  /*2af0*/  UIMAD UR38, UR6, UR10, UR38 ;  /* 0x0000000a062672a4 */ /* 0x000fe4000f8e0226 */
[----:B------:R-:W-:-:S12]  /*2b00*/  UIMAD UR42, UR4, UR12, UR42 ;  /* 0x0000000c042a72a4 */ /* 0x000fd8000f8e022a */
.L_x_39:
[----:B------:R-:W-:Y:S01]  /*2b10*/  R2UR UR5, R94 ;  /* 0x000000005e0572ca */ /* 0x000fe200000e0000 */
[----:B------:R-:W-:Y:S01]  /*2b20*/  UMOV UR27, UR34 ;  /* 0x00000022001b7c82 */ /* 0x000fe20008000000 */
[----:B------:R-:W-:Y:S02]  /*2b30*/  R2UR UR4, R93 ;  /* 0x000000005d0472ca */ /* 0x000fe400000e0000 */
[----:B------:R-:W-:Y:S02]  /*2b40*/  PLOP3.LUT P1, PT, PT, PT, PT, 0x80, 0x8 ;  /* 0x000000000008781c */ /* 0x000fe40003f2f070 */
[----:B------:R-:W-:-:S07]  /*2b50*/  LOP3.LUT R2, R2, 0x1, RZ, 0x3c, !PT ;  /* 0x0000000102027812 */ /* 0x000fce00078e3cff */
[----:B------:R-:W-:Y:S02]  /*2b60*/  UIADD3 UR52, UPT, UPT, UR42, UR5, URZ ;  /* 0x000000052a347290 */ /* 0x000fe4000fffe0ff */
[----:B------:R-:W-:Y:S01]  /*2b70*/  UIADD3 UR28, UPT, UPT, UR38, UR4, URZ ;  /* 0x00000004261c7290 */ /* 0x000fe2000fffe0ff */
[----:B------:R-:W-:Y:S11]  /*2b80*/  BRA.U UP1, `(.L_x_40) ;  /* 0xffffffed013c7547 */ /* 0x000ff6000b83ffff */
[----:B------:R-:W-:Y:S01]  /*2b90*/  UIADD3 UR25, UPT, UPT, UR25, 0x50, URZ ;  /* 0x0000005019197890 */ /* 0x000fe2000fffe0ff */
[----:B------:R-:W-:-:S03]  /*2ba0*/  MOV R3, UR23 ;  /* 0x0000001700037c02 */ /* 0x000fc60008000f00 */
[----:B------:R-:W-:Y:S01]  /*2bb0*/  ULEA UR4, UR26, UR25, 0x3 ;  /* 0x000000191a047291 */ /* 0x000fe2000f8e18ff */
[----:B------:R-:W-:-:S08]  /*2bc0*/  SHF.L.U32 R3, R3, 0x1f, RZ ;  /* 0x0000001f03037819 */ /* 0x000fd000000006ff */
[----:B------:R-:W1:Y:S02]  /*2bd0*/  SYNCS.PHASECHK.TRANS64.TRYWAIT P0, [UR4], R3 ;  /* 0x00000003ff0075a7 */ /* 0x000e640008001104 */
[----:B-1----:R-:W-:Y:S05]  /*2be0*/  @!P0 BRA `(.L_x_41) ;  /* 0x0000005c00748947 */ /* 0x002fea0003800000 */
.L_x_138:
[----:B------:R-:W-:-:S04]  /*2bf0*/  UIADD3 UR4, UPT, UPT, UR26, 0x1, URZ ;  /* 0x000000011a047890 */ /* 0x000fc8000fffe0ff */
[----:B------:R-:W-:-:S04]  /*2c00*/  UISETP.NE.AND UP0, UPT, UR4, 0xa, UPT ;  /* 0x0000000a0400788c */ /* 0x000fc8000bf05270 */
[----:B------:R-:W-:Y:S02]  /*2c10*/  USEL UR5, URZ, 0x1, UP0 ;  /* 0x00000001ff057887 */ /* 0x000fe40008000000 */
[----:B------:R-:W-:Y:S02]  /*2c20*/  USEL UR4, UR4, URZ, UP0 ;  /* 0x000000ff04047287 */ /* 0x000fe40008000000 */
[----:B------:R-:W-:Y:S02]  /*2c30*/  ULOP3.LUT UR6, UR23, UR5, URZ, 0x3c, !UPT ;  /* 0x0000000517067292 */ /* 0x000fe4000f8e3cff */
[----:B------:R-:W-:-:S04]  /*2c40*/  ULEA UR5, UR4, UR25, 0x3 ;  /* 0x0000001904057291 */ /* 0x000fc8000f8e18ff */
[----:B-1----:R-:W-:-:S04]  /*2c50*/  MOV R3, UR6 ;  /* 0x0000000600037c02 */ /* 0x002fc80008000f00 */
[----:B------:R-:W-:-:S04]  /*2c60*/  SHF.L.U32 R3, R3, 0x1f, RZ ;  /* 0x0000001f03037819 */ /* 0x000fc800000006ff */
[----:B------:R-:W1:Y:S02]  /*2c70*/  SYNCS.PHASECHK.TRANS64.TRYWAIT P0, [UR5], R3 ;  /* 0x00000003ff0075a7 */ /* 0x000e640008001105 */
[----:B-1----:R-:W-:Y:S05]  /*2c80*/  @!P0 BRA `(.L_x_42) ;  /* 0x0000005c00648947 */ /* 0x002fea0003800000 */
.L_x_140:
        /* <DEDUP_REMOVED lines=10> */
.L_x_142:
        /* <DEDUP_REMOVED lines=10> */
.L_x_144:
        /* <DEDUP_REMOVED lines=10> */
.L_x_146:
        /* <DEDUP_REMOVED lines=10> */
.L_x_148:
        /* <DEDUP_REMOVED lines=10> */
.L_x_150:
        /* <DEDUP_REMOVED lines=10> */
.L_x_152:
        /* <DEDUP_REMOVED lines=10> */
.L_x_154:
[----:B------:R-:W-:-:S04]  /*30f0*/  UIADD3 UR4, UPT, UPT, UR4, 0x1, URZ ;  /* 0x0000000104047890 */ /* 0x000fc8000fffe0ff */
[----:B------:R-:W-:-:S04]  /*3100*/  UISETP.NE.AND UP0, UPT, UR4, 0xa, UPT ;  /* 0x0000000a0400788c */ /* 0x000fc8000bf05270 */
[----:B------:R-:W-:Y:S02]  /*3110*/  USEL UR5, URZ, 0x1, UP0 ;  /* 0x00000001ff057887 */ /* 0x000fe40008000000 */
[----:B------:R-:W-:Y:S02]  /*3120*/  USEL UR4, UR4, URZ, UP0 ;  /* 0x000000ff04047287 */ /* 0x000fe40008000000 */
[----:B------:R-:W-:Y:S02]  /*3130*/  ULOP3.LUT UR5, UR6, UR5, URZ, 0x3c, !UPT ;  /* 0x0000000506057292 */ /* 0x000fe4000f8e3cff */
[----:B------:R-:W-:-:S04]  /*3140*/  ULEA UR4, UR4, UR25, 0x3 ;  /* 0x0000001904047291 */ /* 0x000fc8000f8e18ff */
[----:B------:R-:W-:Y:S02]  /*3150*/  IMAD.U32 R2, RZ, RZ, UR5 ;  /* 0x00000005ff027e24 */ /* 0x000fe4000f8e00ff */
[----:B-1----:R-:W-:-:S03]  /*3160*/  MOV R0, UR4 ;  /* 0x0000000400007c02 */ /* 0x002fc60008000f00 */
[----:B------:R-:W-:-:S07]  /*3170*/  SHF.L.U32 R3, R2, 0x1f, RZ ;  /* 0x0000001f02037819 */ /* 0x000fce00000006ff */
.L_x_50:
[----:B-1----:R1:W2:Y:S02]  /*3180*/  SYNCS.PHASECHK.TRANS64.TRYWAIT P0, [R0+URZ], R3 ;  /* 0x00000003000075a7 */ /* 0x0022a400080011ff */
[----:B--2---:R-:W-:Y:S05]  /*3190*/  @!P0 NANOSLEEP.SYNCS 0x989680 ;  /* 0x009896800000895d */ /* 0x004fea0003900000 */
[----:B------:R-:W2:Y:S02]  /*31a0*/  @!P0 SYNCS.PHASECHK.TRANS64 P0, [R0+URZ], R3 ;  /* 0x00000003000085a7 */ /* 0x000ea400080010ff */
[----:B--2---:R-:W-:Y:S05]  /*31b0*/  @P0 EXIT ;  /* 0x000000000000094d */ /* 0x004fea0003800000 */
[----:B------:R-:W-:Y:S05]  /*31c0*/  BRA `(.L_x_50) ;  /* 0xfffffffc00ec7947 */ /* 0x000fea000383ffff */
.L_x_22:
[----:B------:R-:W2:Y:S02]  /*31d0*/  S2UR UR4, SR_CgaCtaId ;  /* 0x00000000000479c3 */ /* 0x000ea40000008800 */
[----:B--2---:R-:W-:-:S04]  /*31e0*/  UISETP.NE.AND UP0, UPT, UR4, URZ, UPT ;  /* 0x000000ff0400728c */ /* 0x004fc8000bf05270 */
[----:B------:R-:W-:-:S09]  /*31f0*/  UISETP.NE.OR UP0, UPT, UR18, 0x1, UP0 ;  /* 0x000000011200788c */ /* 0x000fd20008705670 */
[----:B------:R-:W-:Y:S05]  /*3200*/  BRA.U UP0, `(.L_x_51) ;  /* 0x0000000100b47547 */ /* 0x000fea000b800000 */
[----:B------:R-:W2:Y:S01]  /*3210*/  S2UR UR5, SR_CgaCtaId ;  /* 0x00000000000579c3 */ /* 0x000ea20000008800 */
[----:B------:R-:W-:Y:S01]  /*3220*/  UMOV UR4, 0x400 ;  /* 0x0000040000047882 */ /* 0x000fe20000000000 */
[----:B------:R-:W-:Y:S01]  /*3230*/  HFMA2 R2, -RZ, RZ, 0, 5.9604644775390625e-08 ;  /* 0x00000001ff027431 */ /* 0x000fe200000001ff */
[----:B------:R-:W-:Y:S01]  /*3240*/  ISETP.GE.U32.AND P0, PT, R3, 0x2, PT ;  /* 0x000000020300780c */ /* 0x000fe20003f06070 */
[----:B------:R-:W-:Y:S01]  /*3250*/  IMAD.MOV.U32 R8, RZ, RZ, RZ ;  /* 0x000000ffff087224 */ /* 0x000fe200078e00ff */
[----:B--2---:R-:W-:-:S04]  /*3260*/  ULEA UR4, UR5, UR4, 0x18 ;  /* 0x0000000405047291 */ /* 0x004fc8000f8ec0ff */
[----:B------:R-:W-:Y:S02]  /*3270*/  UIADD3 UR5, UPT, UPT, UR4, 0xe8, URZ ;  /* 0x000000e804057890 */ /* 0x000fe4000fffe0ff */
[----:B------:R-:W-:Y:S02]  /*3280*/  UIADD3 UR8, UPT, UPT, UR4, 0xe0, URZ ;  /* 0x000000e004087890 */ /* 0x000fe4000fffe0ff */
[----:B------:R-:W-:-:S12]  /*3290*/  UPRMT UR5, URZ, 0x654, UR5 ;  /* 0x00000654ff057896 */ /* 0x000fd80008000005 */
.L_x_54:
[----:B------:R-:W-:Y:S01]  /*32a0*/  SHF.L.U32 R7, R2, 0x1f, RZ ;  /* 0x0000001f02077819 */ /* 0x000fe200000006ff */
[----:B------:R-:W-:Y:S02]  /*32b0*/  IMAD.U32 R4, RZ, RZ, UR8 ;  /* 0x00000008ff047e24 */ /* 0x000fe4000f8e00ff */
[----:B------:R-:W-:Y:S01]  /*32c0*/  @!P0 IMAD.MOV.U32 R5, RZ, RZ, 0x10 ;  /* 0x00000010ff058424 */ /* 0x000fe200078e00ff */
[----:B------:R-:W2:Y:S02]  /*32d0*/  SYNCS.PHASECHK.TRANS64.TRYWAIT P1, [UR4+0xe8], R7 ;  /* 0x0000e807ff0075a7 */ /* 0x000ea40008021104 */
[----:B------:R-:W-:-:S04]  /*32e0*/  PRMT R9, R3, 0x654, R4 ;  /* 0x0000065403097816 */ /* 0x000fc80000000004 */
[----:B------:R-:W-:Y:S01]  /*32f0*/  SEL R0, R9, R0, !P0 ;  /* 0x0000000009007207 */ /* 0x000fe20004000000 */
[----:B--2---:R-:W-:Y:S06]  /*3300*/  @!P1 BRA `(.L_x_52) ;  /* 0x0000005800849947 */ /* 0x004fec0003800000 */
.L_x_156:
[----:B------:R-:W-:Y:S01]  /*3310*/  UIADD3 UR6, UPT, UPT, UR4, 0x120, URZ ;  /* 0x0000012004067890 */ /* 0x000fe2000fffe0ff */
[----:B------:R3:W-:Y:S01]  /*3320*/  @!P0 SYNCS.ARRIVE.TRANS64.RED RZ, [R0+URZ], R5 ;  /* 0x0000000500ff89a7 */ /* 0x0007e200080004ff */
[----:B------:R-:W-:Y:S01]  /*3330*/  UIADD3 UR7, UPT, UPT, UR4, 0xe0, URZ ;  /* 0x000000e004077890 */ /* 0x000fe2000fffe0ff */
[----:B------:R-:W-:-:S08]  /*3340*/  LOP3.LUT R2, R2, 0x1, RZ, 0x3c, !PT ;  /* 0x0000000102027812 */ /* 0x000fd000078e3cff */
[----:B------:R-:W-:Y:S06]  /*3350*/  UGETNEXTWORKID.BROADCAST [UR6], [UR7] ;  /* 0x00000000060073ca */ /* 0x000fec0008000100 */
[----:B---3--:R-:W-:-:S04]  /*3360*/  SHF.L.U32 R5, R8, 0x1f, RZ ;  /* 0x0000001f08057819 */ /* 0x008fc800000006ff */
[----:B------:R-:W3:Y:S02]  /*3370*/  SYNCS.PHASECHK.TRANS64.TRYWAIT P1, [UR4+0xe0], R5 ;  /* 0x0000e005ff0075a7 */ /* 0x000ee40008021104 */
[----:B---3--:R-:W-:Y:S05]  /*3380*/  @!P1 BRA `(.L_x_53) ;  /* 0x00000058007c9947 */ /* 0x008fea0003800000 */
.L_x_158:
[----:B--2---:R-:W2:Y:S01]  /*3390*/  LDS.128 R4, [UR4+0x120] ;  /* 0x00012004ff047984 */ /* 0x004ea20008000c00 */
[----:B------:R-:W-:Y:S01]  /*33a0*/  LOP3.LUT R8, R8, 0x1, RZ, 0x3c, !PT ;  /* 0x0000000108087812 */ /* 0x000fe200078e3cff */
[----:B------:R-:W-:Y:S01]  /*33b0*/  @!PT LDS RZ, [RZ] ;  /* 0x00000000fffff984 */ /* 0x000fe20000000800 */
[----:B------:R-:W-:Y:S01]  /*33c0*/  @!PT LDS RZ, [RZ] ;  /* 0x00000000fffff984 */ /* 0x000fe20000000800 */
[----:B------:R-:W-:Y:S01]  /*33d0*/  @!PT LDS RZ, [RZ] ;  /* 0x00000000fffff984 */ /* 0x000fe20000000800 */
[----:B------:R-:W-:Y:S01]  /*33e0*/  @!PT LDS RZ, [RZ] ;  /* 0x00000000fffff984 */ /* 0x000fe20000000800 */
[----:B------:R3:W-:Y:S06]  /*33f0*/  MEMBAR.ALL.CTA ;  /* 0x0000000000007992 */ /* 0x0007ec0000008000 */
[----:B---3--:R-:W3:Y:S02]  /*3400*/  FENCE.VIEW.ASYNC.S ;  /* 0x00000000000073c6 */ /* 0x008ee40000000000 */
[----:B---3--:R-:W-:Y:S01]  /*3410*/  SYNCS.ARRIVE.TRANS64.RED.A1T0 RZ, [UR5], RZ ;  /* 0x000000ffffff79a7 */ /* 0x008fe20008100405 */
[----:B--2---:R-:W-:-:S13]  /*3420*/  LOP3.LUT P1, RZ, R6, 0x1, RZ, 0xc0, !PT ;  /* 0x0000000106ff7812 */ /* 0x004fda000782c0ff */
[----:B------:R-:W-:Y:S05]  /*3430*/  @P1 BRA `(.L_x_54) ;  /* 0xfffffffc00981947 */ /* 0x000fea000383ffff */
[----:B------:R-:W-:-:S04]  /*3440*/  SHF.L.U32 R0, R2, 0x1f, RZ ;  /* 0x0000001f02007819 */ /* 0x000fc800000006ff */
[----:B------:R-:W2:Y:S02]  /*3450*/  SYNCS.PHASECHK.TRANS64 P0, [UR4+0xe8], R0 ;  /* 0x0000e800ff0075a7 */ /* 0x000ea40008001004 */
[----:B-12---:R-:W-:Y:S05]  /*3460*/  @P0 EXIT ;  /* 0x000000000000094d */ /* 0x006fea0003800000 */
[----:B------:R-:W-:-:S07]  /*3470*/  MOV R0, UR4 ;  /* 0x0000000400007c02 */ /* 0x000fce0008000f00 */
.L_x_55:
[----:B-1----:R-:W-:-:S04]  /*3480*/  SHF.L.U32 R3, R2, 0x1f, RZ ;  /* 0x0000001f02037819 */ /* 0x002fc800000006ff */
[----:B------:R1:W2:Y:S03]  /*3490*/  SYNCS.PHASECHK.TRANS64.TRYWAIT P0, [R0+URZ+0xe8], R3 ;  /* 0x0000e803000075a7 */ /* 0x0002a600080011ff */
[----:B--2---:R-:W-:Y:S05]  /*34a0*/  @!P0 NANOSLEEP.SYNCS 0x989680 ;  /* 0x009896800000895d */ /* 0x004fea0003900000 */
[----:B------:R-:W2:Y:S02]  /*34b0*/  @!P0 SYNCS.PHASECHK.TRANS64 P0, [R0+URZ+0xe8], R3 ;  /* 0x0000e803000085a7 */ /* 0x000ea400080010ff */
[----:B--2---:R-:W-:Y:S05]  /*34c0*/  @P0 EXIT ;  /* 0x000000000000094d */ /* 0x004fea0003800000 */
[----:B------:R-:W-:Y:S05]  /*34d0*/  BRA `(.L_x_55) ;  /* 0xfffffffc00e87947 */ /* 0x000fea000383ffff */
.L_x_51:
[----:B------:R-:W-:Y:S05]  /*34e0*/  BRA.U UP4, `(.L_x_56) ;  /* 0x0000001104a07547 */ /* 0x000fea000b800000 */
[----:B------:R-:W2:Y:S01]  /*34f0*/  S2UR UR4, SR_CgaCtaId ;  /* 0x00000000000479c3 */ /* 0x000ea20000008800 */
[----:B------:R-:W-:Y:S01]  /*3500*/  UMOV UR5, 0x40 ;  /* 0x0000004000057882 */ /* 0x000fe20000000000 */
[----:B------:R-:W-:Y:S01]  /*3510*/  NOP ;  /* 0x0000000000007918 */ /* 0x000fe20000000000 */
[----:B------:R-:W-:Y:S01]  /*3520*/  UMOV UR6, 0x400 ;  /* 0x0000040000067882 */ /* 0x000fe20000000000 */
[----:B--2---:R-:W-:Y:S02]  /*3530*/  ULEA UR5, UR4, UR5, 0x18 ;  /* 0x0000000504057291 */ /* 0x004fe4000f8ec0ff */
[----:B------:R-:W-:-:S07]  /*3540*/  ULEA UR6, UR4, UR6, 0x18 ;  /* 0x0000000604067291 */ /* 0x000fce000f8ec0ff */
[----:B------:R-:W2:Y:S02]  /*3550*/  LDS.U8 R3, [UR5+0x1c] ;  /* 0x00001c05ff037984 */ /* 0x000ea40008000000 */
[----:B--2---:R-:W-:-:S13]  /*3560*/  ISETP.NE.AND P0, PT, R3, RZ, PT ;  /* 0x000000ff0300720c */ /* 0x004fda0003f05270 */
[----:B------:R-:W-:Y:S05]  /*3570*/  @P0 BRA `(.L_x_57) ;  /* 0x0000000400080947 */ /* 0x000fea0003800000 */
[----:B------:R-:W-:Y:S02]  /*3580*/  UISETP.NE.U32.AND UP1, UPT, UR38, 0x1, UPT ;  /* 0x000000012600788c */ /* 0x000fe4000bf25070 */
[----:B------:R-:W-:-:S07]  /*3590*/  UIADD3 UR7, UPT, UPT, UR5, 0x8, URZ ;  /* 0x0000000805077890 */ /* 0x000fce000fffe0ff */
[----:B------:R-:W-:Y:S05]  /*35a0*/  BRA.U !UP1, `(.L_x_58) ;  /* 0x00000001099c7547 */ /* 0x000fea000b800000 */
[----:B------:R-:W-:Y:S01]  /*35b0*/  ELECT P0, URZ, PT ;  /* 0x0000000000ff782f */ /* 0x000fe20003800000 */
[----:B------:R-:W-:-:S12]  /*35c0*/  BSSY B0, `(.L_x_58) ;  /* 0x0000025000007945 */ /* 0x000fd80003800000 */
[----:B------:R-:W-:Y:S05]  /*35d0*/  @!P0 BRA `(.L_x_59) ;  /* 0x00000000008c8947 */ /* 0x000fea0003800000 */
[----:B------:R-:W-:-:S05]  /*35e0*/  UMOV UR4, 0x10 ;  /* 0x0000001000047882 */ /* 0x000fca0000000000 */
[----:B------:R-:W-:Y:S04]  /*35f0*/  DEPBAR.LE SB2, 0x36 ;  /* 0x0000ad800000791a */ /* 0x000fe80000000000 */
[----:B------:R-:W2:Y:S02]  /*3600*/  UTCATOMSWS.2CTA.FIND_AND_SET.ALIGN UP0, UR4, UR4 ;  /* 0x00000004000475e3 */ /* 0x000ea40008200800 */
[----:B--2---:R-:W-:Y:S01]  /*3610*/  MOV R10, UR4 ;  /* 0x00000004000a7c02 */ /* 0x004fe20008000f00 */
[----:B------:R-:W-:Y:S06]  /*3620*/  BRA.U UP0, `(.L_x_60) ;  /* 0x0000000100187547 */ /* 0x000fec000b800000 */
.L_x_61:
[----:B------:R-:W-:Y:S05]  /*3630*/  NANOSLEEP 0x64 ;  /* 0x000000640000795d */ /* 0x000fea0003800000 */
[----:B------:R-:W-:-:S05]  /*3640*/  UMOV UR4, 0x10 ;  /* 0x0000001000047882 */ /* 0x000fca0000000000 */
[----:B------:R-:W-:Y:S04]  /*3650*/  DEPBAR.LE SB2, 0x36 ;  /* 0x0000ad800000791a */ /* 0x000fe80000000000 */
[----:B------:R-:W2:Y:S02]  /*3660*/  UTCATOMSWS.2CTA.FIND_AND_SET.ALIGN UP0, UR4, UR4 ;  /* 0x00000004000475e3 */ /* 0x000ea40008200800 */
[----:B--2---:R-:W-:Y:S01]  /*3670*/  MOV R10, UR4 ;  /* 0x00000004000a7c02 */ /* 0x004fe20008000f00 */
[----:B------:R-:W-:Y:S05]  /*3680*/  BRA.U !UP0, `(.L_x_61) ;  /* 0xfffffffd08e87547 */ /* 0x000fea000b83ffff */
.L_x_60:
[----:B------:R-:W2:Y:S01]  /*3690*/  LDS R6, [UR5+0x10] ;  /* 0x00001005ff067984 */ /* 0x000ea20008000800 */
[----:B------:R-:W-:Y:S01]  /*36a0*/  IMAD.U32 R3, RZ, RZ, UR6 ;  /* 0x00000006ff037e24 */ /* 0x000fe2000f8e00ff */
[----:B------:R-:W-:-:S03]  /*36b0*/  MOV R4, UR37 ;  /* 0x0000002500047c02 */ /* 0x000fc60008000f00 */
[----:B------:R-:W-:Y:S01]  /*36c0*/  VIADD R3, R3, 0x130 ;  /* 0x0000013003037836 */ /* 0x000fe20000000000 */
[----:B--2---:R-:W-:-:S04]  /*36d0*/  SHF.L.U32 R6, R6, 0x1f, RZ ;  /* 0x0000001f06067819 */ /* 0x004fc800000006ff */
[----:B------:R-:W2:Y:S02]  /*36e0*/  SYNCS.PHASECHK.TRANS64.TRYWAIT P0, [UR5+0x8], R6 ;  /* 0x00000806ff0075a7 */ /* 0x000ea40008001105 */
[----:B--2---:R-:W-:Y:S05]  /*36f0*/  @P0 BRA `(.L_x_62) ;  /* 0x0000000000080947 */ /* 0x004fea0003800000 */
[----:B------:R-:W2:Y:S02]  /*3700*/  SYNCS.PHASECHK.TRANS64.TRYWAIT P0, [UR5+0x8], R6 ;  /* 0x00000806ff0075a7 */ /* 0x000ea40008001105 */
[----:B--2---:R-:W-:Y:S05]  /*3710*/  @!P0 BRA `(.L_x_63) ;  /* 0x0000005400b08947 */ /* 0x004fea0003800000 */
.L_x_62:
[----:B------:R-:W-:Y:S01]  /*3720*/  PRMT R4, R4, 0x654, R3 ;  /* 0x0000065404047816 */ /* 0x000fe20000000003 */
[----:B------:R-:W-:Y:S01]  /*3730*/  HFMA2 R3, -RZ, RZ, 0, 5.9604644775390625e-08 ;  /* 0x00000001ff037431 */ /* 0x000fe200000001ff */
[----:B------:R-:W-:Y:S01]  /*3740*/  UPRMT UR4, UR37, 0x654, UR7 ;  /* 0x0000065425047896 */ /* 0x000fe20008000007 */
[----:B------:R-:W-:Y:S02]  /*3750*/  IMAD.MOV.U32 R7, RZ, RZ, 0xffff ;  /* 0x0000ffffff077424 */ /* 0x000fe400078e00ff */
[----:B--2---:R-:W-:Y:S02]  /*3760*/  IMAD.MOV.U32 R6, RZ, RZ, 0x4 ;  /* 0x00000004ff067424 */ /* 0x004fe400078e00ff */
[----:B------:R-:W-:Y:S01]  /*3770*/  IMAD.SHL.U32 R9, R10, 0x20, RZ ;  /* 0x000000200a097824 */ /* 0x000fe200078e00ff */
[----:B------:R-:W-:Y:S02]  /*3780*/  MOV R5, UR4 ;  /* 0x0000000400057c02 */ /* 0x000fe40008000f00 */
[-C--:B------:R-:W-:Y:S01]  /*3790*/  SHF.L.U32 R8, R7, R10.reuse, RZ ;  /* 0x0000000a07087219 */ /* 0x080fe200000006ff */
[----:B------:R2:W-:Y:S01]  /*37a0*/  SYNCS.ARRIVE.TRANS64.RED RZ, [UR4], R6 ;  /* 0x00000006ffff79a7 */ /* 0x0005e20008000404 */
[----:B------:R-:W-:Y:S01]  /*37b0*/  SHF.L.U32 R7, R3, R10, RZ ;  /* 0x0000000a03077219 */ /* 0x000fe200000006ff */
[----:B------:R2:W-:Y:S04]  /*37c0*/  STS [UR6+0x130], R9 ;  /* 0x00013009ff007988 */ /* 0x0005e80008000806 */
[----:B------:R2:W-:Y:S04]  /*37d0*/  STAS [R4.64], R10 ;  /* 0x0000000a04007dbd */ /* 0x0005e8000c0008ff */
[----:B------:R2:W-:Y:S04]  /*37e0*/  ATOMS.OR RZ, [UR5+0x14], R8 ;  /* 0x00001408ffff798c */ /* 0x0005e8000b000005 */
[----:B------:R2:W-:Y:S04]  /*37f0*/  ATOMS.OR RZ, [UR5+0x18], R7 ;  /* 0x00001807ffff798c */ /* 0x0005e8000b000005 */
[----:B------:R2:W-:Y:S02]  /*3800*/  ATOMS.XOR RZ, [UR5+0x10], R3 ;  /* 0x00001003ffff798c */ /* 0x0005e4000b800005 */
.L_x_59:
[----:B-1----:R-:W-:Y:S05]  /*3810*/  BSYNC B0 ;  /* 0x0000000000007941 */ /* 0x002fea0003800000 */
.L_x_58:
[----:B------:R-:W-:Y:S05]  /*3820*/  BRA.U UP1, `(.L_x_64) ;  /* 0x00000001016c7547 */ /* 0x000fea000b800000 */
[----:B------:R-:W-:-:S03]  /*3830*/  UMOV UR4, 0xffffffff ;  /* 0xffffffff00047882 */ /* 0x000fc60000000000 */
[----:B------:R-:W-:Y:S05]  /*3840*/  BRA.DIV UR4, `(.L_x_65) ;  /* 0x00000056047c7947 */ /* 0x000fea000b800000 */
[----:B------:R-:W-:-:S13]  /*3850*/  ELECT P6, URZ, PT ;  /* 0x0000000000ff782f */ /* 0x000fda00038c0000 */
.L_x_161:
[----:B------:R-:W-:Y:S05]  /*3860*/  @!P6 BRA `(.L_x_64) ;  /* 0x00000000005ce947 */ /* 0x000fea0003800000 */
[----:B--2---:R-:W2:Y:S02]  /*3870*/  LDS R4, [UR5+0x10] ;  /* 0x00001005ff047984 */ /* 0x004ea40008000800 */
[----:B--2---:R-:W-:-:S04]  /*3880*/  SHF.L.U32 R4, R4, 0x1f, RZ ;  /* 0x0000001f04047819 */ /* 0x004fc800000006ff */
[----:B------:R-:W2:Y:S02]  /*3890*/  SYNCS.PHASECHK.TRANS64.TRYWAIT P0, [UR5+0x8], R4 ;  /* 0x00000804ff0075a7 */ /* 0x000ea40008001105 */
[----:B--2---:R-:W-:Y:S05]  /*38a0*/  @P0 BRA `(.L_x_66) ;  /* 0x0000000000080947 */ /* 0x004fea0003800000 */
[----:B------:R-:W2:Y:S02]  /*38b0*/  SYNCS.PHASECHK.TRANS64.TRYWAIT P0, [UR5+0x8], R4 ;  /* 0x00000804ff0075a7 */ /* 0x000ea40008001105 */
[----:B--2---:R-:W-:Y:S05]  /*38c0*/  @!P0 BRA `(.L_x_67) ;  /* 0x00000054007c8947 */ /* 0x004fea0003800000 */
.L_x_66:
[----:B------:R-:W3:Y:S01]  /*38d0*/  LDS R6, [UR6+0x130] ;  /* 0x00013006ff067984 */ /* 0x000ee20008000800 */
[----:B--2---:R-:W-:Y:S02]  /*38e0*/  HFMA2 R3, -RZ, RZ, 0, 5.9604644775390625e-08 ;  /* 0x00000001ff037431 */ /* 0x004fe400000001ff */
[----:B------:R-:W-:Y:S01]  /*38f0*/  IMAD.MOV.U32 R4, RZ, RZ, 0xffff ;  /* 0x0000ffffff047424 */ /* 0x000fe200078e00ff */
[----:B------:R-:W-:Y:S01]  /*3900*/  UPRMT UR4, UR37, 0x654, UR7 ;  /* 0x0000065425047896 */ /* 0x000fe20008000007 */
[----:B---3--:R-:W-:-:S03]  /*3910*/  IMAD.SHL.U32 R5, R6, 0x20, RZ ;  /* 0x0000002006057824 */ /* 0x008fc600078e00ff */
[-C--:B------:R-:W-:Y:S02]  /*3920*/  SHF.L.U32 R4, R4, R6.reuse, RZ ;  /* 0x0000000604047219 */ /* 0x080fe400000006ff */
[----:B------:R-:W-:Y:S01]  /*3930*/  SHF.L.U32 R6, R3, R6, RZ ;  /* 0x0000000603067219 */ /* 0x000fe200000006ff */
[----:B------:R3:W-:Y:S04]  /*3940*/  STS [UR6+0x130], R5 ;  /* 0x00013005ff007988 */ /* 0x0007e80008000806 */
[----:B------:R3:W-:Y:S04]  /*3950*/  ATOMS.OR RZ, [UR5+0x14], R4 ;  /* 0x00001404ffff798c */ /* 0x0007e8000b000005 */
[----:B------:R3:W-:Y:S01]  /*3960*/  ATOMS.OR RZ, [UR5+0x18], R6 ;  /* 0x00001806ffff798c */ /* 0x0007e2000b000005 */
[----:B------:R-:W-:Y:S03]  /*3970*/  SYNCS.ARRIVE.TRANS64.RED.A1T0 RZ, [UR4], RZ ;  /* 0x000000ffffff79a7 */ /* 0x000fe60008100404 */
[----:B------:R3:W-:Y:S01]  /*3980*/  ATOMS.XOR RZ, [UR5+0x10], R3 ;  /* 0x00001003ffff798c */ /* 0x0007e2000b800005 */
[----:B------:R-:W-:Y:S05]  /*3990*/  BRA `(.L_x_64) ;  /* 0x0000000000107947 */ /* 0x000fea0003800000 */
.L_x_57:
[----:B------:R-:W-:Y:S02]  /*39a0*/  MOV R3, 0xffffffff ;  /* 0xffffffff00037802 */ /* 0x000fe40000000f00 */
[----:B------:R-:W-:-:S03]  /*39b0*/  MOV R4, 0x39e0 ;  /* 0x000039e000047802 */ /* 0x000fc60000000f00 */
[----:B------:R2:W-:Y:S04]  /*39c0*/  STS [UR6+0x130], R3 ;  /* 0x00013003ff007988 */ /* 0x0005e80008000806 */
[----:B-12--5:R-:W-:Y:S05]  /*39d0*/  CALL.REL.NOINC `($__internal_1_$__cuda_sm10x_tcgen05_guardrail_trap_phase_invalid_during_alloc) ;  /* 0x0000005800b87944 */ /* 0x026fea0003c00000 */
.L_x_64:
[----:B------:R-:W-:Y:S05]  /*39e0*/  WARPSYNC.ALL ;  /* 0x0000000000007948 */ /* 0x000fea0003800000 */
[----:B------:R-:W4:Y:S01]  /*39f0*/  S2UR UR20, SR_CgaCtaId ;  /* 0x00000000001479c3 */ /* 0x000f220000008800 */
[----:B------:R-:W-:Y:S01]  /*3a00*/  UMOV UR4, 0x400 ;  /* 0x0000040000047882 */ /* 0x000fe20000000000 */
[----:B------:R-:W-:-:S06]  /*3a10*/  NOP ;  /* 0x0000000000007918 */ /* 0x000fcc0000000000 */
[----:B------:R-:W-:Y:S06]  /*3a20*/  BAR.ARV 0x6, 0xa0 ;  /* 0x0182800000007b1d */ /* 0x000fec0000002000 */
[----:B------:R-:W1:Y:S01]  /*3a30*/  LDCU.64 UR6, c[0x0][0x388] ;  /* 0x00007100ff0677ac */ /* 0x000e620008000a00 */
[----:B------:R-:W-:Y:S01]  /*3a40*/  LOP3.LUT R2, R2, 0xffff, RZ, 0xc0, !PT ;  /* 0x0000ffff02027812 */ /* 0x000fe200078ec0ff */
[----:B--2---:R-:W-:Y:S01]  /*3a50*/  IMAD.MOV.U32 R8, RZ, RZ, 0x1 ;  /* 0x00000001ff087424 */ /* 0x004fe200078e00ff */
[----:B------:R-:W-:Y:S01]  /*3a60*/  LOP3.LUT R0, R0, 0xffff, RZ, 0xc0, !PT ;  /* 0x0000ffff00007812 */ /* 0x000fe200078ec0ff */
[----:B------:R-:W-:Y:S01]  /*3a70*/  UMOV UR24, URZ ;  /* 0x000000ff00187c82 */ /* 0x000fe20008000000 */
[----:B------:R-:W-:Y:S01]  /*3a80*/  R2UR UR21, R2 ;  /* 0x00000000021572ca */ /* 0x000fe200000e0000 */
[----:B------:R-:W-:Y:S01]  /*3a90*/  IMAD.MOV.U32 R2, RZ, RZ, RZ ;  /* 0x000000ffff027224 */ /* 0x000fe200078e00ff */
[----:B------:R-:W-:Y:S01]  /*3aa0*/  R2UR UR35, R0 ;  /* 0x00000000002372ca */ /* 0x000fe200000e0000 */
[----:B------:R-:W-:Y:S01]  /*3ab0*/  IMAD.MOV.U32 R0, RZ, RZ, RZ ;  /* 0x000000ffff007224 */ /* 0x000fe200078e00ff */
[----:B------:R-:W-:Y:S01]  /*3ac0*/  UMOV UR19, URZ ;  /* 0x000000ff00137c82 */ /* 0x000fe20008000000 */
[----:B----4-:R-:W-:-:S02]  /*3ad0*/  ULEA UR20, UR20, UR4, 0x18 ;  /* 0x0000000414147291 */ /* 0x010fc4000f8ec0ff */
[----:B------:R-:W-:Y:S02]  /*3ae0*/  UISETP.NE.AND UP3, UPT, UR38, URZ, UPT ;  /* 0x000000ff2600728c */ /* 0x000fe4000bf65270 */
[----:B------:R-:W-:Y:S01]  /*3af0*/  UIADD3 UR34, UPT, UPT, UR20, 0xe8, URZ ;  /* 0x000000e814227890 */ /* 0x000fe2000fffe0ff */
[----:B------:R-:W-:Y:S01]  /*3b00*/  UMOV UR32, 0x0 ;  /* 0x0000000000207882 */ /* 0x000fe20000000000 */
[----:B------:R-:W-:Y:S01]  /*3b10*/  UMOV UR33, 0x10110010 ;  /* 0x1011001000217882 */ /* 0x000fe20000000000 */
[----:B-1----:R-:W-:Y:S02]  /*3b20*/  UIADD3 UR4, UPT, UPT, UR6, 0x3f, URZ ;  /* 0x0000003f06047890 */ /* 0x002fe4000fffe0ff */
[----:B---3--:R-:W1:Y:S01]  /*3b30*/  LDS R3, [UR20+0x130] ;  /* 0x00013014ff037984 */ /* 0x008e620008000800 */
[----:B------:R-:W2:Y:S01]  /*3b40*/  LDCU UR6, c[0x0][0x390] ;  /* 0x00007200ff0677ac */ /* 0x000ea20008000800 */
[----:B------:R-:W-:Y:S02]  /*3b50*/  USHF.R.S32.HI UR5, URZ, 0x1f, UR4 ;  /* 0x0000001fff057899 */ /* 0x000fe40008011404 */
[----:B------:R-:W-:-:S02]  /*3b60*/  UPRMT UR34, URZ, 0x654, UR34 ;  /* 0x00000654ff227896 */ /* 0x000fc40008000022 */
[----:B------:R-:W-:Y:S02]  /*3b70*/  ULEA.HI UR4, UR5, UR4, URZ, 0x6 ;  /* 0x0000000405047291 */ /* 0x000fe4000f8f30ff */
[----:B------:R-:W-:Y:S02]  /*3b80*/  UIADD3 UR5, UPT, UPT, UR20, 0x6400, URZ ;  /* 0x0000640014057890 */ /* 0x000fe4000fffe0ff */
[----:B------:R-:W-:Y:S02]  /*3b90*/  USHF.R.S32.HI UR4, URZ, 0x6, UR4 ;  /* 0x00000006ff047899 */ /* 0x000fe40008011404 */
[----:B------:R-:W-:Y:S02]  /*3ba0*/  USHF.R.U32.HI UR5, URZ, 0x4, UR5 ;  /* 0x00000004ff057899 */ /* 0x000fe40008011605 */
[----:B------:R-:W-:Y:S02]  /*3bb0*/  UIMAD UR7, UR4, UR7, URZ ;  /* 0x00000007040772a4 */ /* 0x000fe4000f8e02ff */
[----:B------:R-:W-:-:S02]  /*3bc0*/  UIADD3 UR4, UPT, UPT, UR20, 0x2e400, URZ ;  /* 0x0002e40014047890 */ /* 0x000fc4000fffe0ff */
[----:B------:R-:W-:Y:S02]  /*3bd0*/  ULOP3.LUT UR5, UR5, 0x3fff, URZ, 0xc0, !UPT ;  /* 0x00003fff05057892 */ /* 0x000fe4000f8ec0ff */
[----:B------:R-:W-:Y:S02]  /*3be0*/  USHF.R.U32.HI UR23, URZ, 0x4, UR4 ;  /* 0x00000004ff177899 */ /* 0x000fe40008011604 */
[----:B--2---:R-:W-:Y:S02]  /*3bf0*/  UIMAD UR4, UR7, UR6, URZ ;  /* 0x00000006070472a4 */ /* 0x004fe4000f8e02ff */
[----:B------:R-:W-:Y:S02]  /*3c00*/  ULOP3.LUT UR23, UR23, 0x3fff, URZ, 0xc0, !UPT ;  /* 0x00003fff17177892 */ /* 0x000fe4000f8ec0ff */
[----:B------:R-:W-:Y:S02]  /*3c10*/  ULOP3.LUT UR22, UR5, 0x10000, URZ, 0xfc, !UPT ;  /* 0x0001000005167892 */ /* 0x000fe4000f8efcff */
[----:B------:R-:W-:-:S02]  /*3c20*/  UIADD3 UR36, UPT, UPT, UR4, -0x1, URZ ;  /* 0xffffffff04247890 */ /* 0x000fc4000fffe0ff */
[----:B------:R-:W-:Y:S01]  /*3c30*/  UISETP.GE.AND UP4, UPT, UR4, 0x1, UPT ;  /* 0x000000010400788c */ /* 0x000fe2000bf86270 */
[----:B------:R-:W-:Y:S01]  /*3c40*/  UMOV UR30, 0x0 ;  /* 0x00000000001e7882 */ /* 0x000fe20000000000 */
[----:B------:R-:W-:Y:S01]  /*3c50*/  UMOV UR31, 0x10110010 ;  /* 0x10110010001f7882 */ /* 0x000fe20000000000 */
[----:B------:R-:W-:Y:S01]  /*3c60*/  UMOV UR28, 0x0 ;  /* 0x00000000001c7882 */ /* 0x000fe20000000000 */
[----:B------:R-:W-:Y:S01]  /*3c70*/  UMOV UR29, 0x10110010 ;  /* 0x10110010001d7882 */ /* 0x000fe20000000000 */
[----:B------:R-:W-:Y:S01]  /*3c80*/  UMOV UR26, 0x0 ;  /* 0x00000000001a7882 */ /* 0x000fe20000000000 */
[C---:B-1----:R-:W-:Y:S01]  /*3c90*/  VIADD R5, R3.reuse, 0x40 ;  /* 0x0000004003057836 */ /* 0x042fe20000000000 */
[----:B------:R-:W-:Y:S01]  /*3ca0*/  LOP3.LUT R4, R3, 0xffff, RZ, 0xc0, !PT ;  /* 0x0000ffff03047812 */ /* 0x000fe200078ec0ff */
[----:B------:R-:W-:-:S03]  /*3cb0*/  UMOV UR27, 0x10110010 ;  /* 0x10110010001b7882 */ /* 0x000fc60000000000 */
[----:B------:R-:W-:-:S05]  /*3cc0*/  LOP3.LUT R5, R5, 0xffff, RZ, 0xc0, !PT ;  /* 0x0000ffff05057812 */ /* 0x000fca00078ec0ff */
[----:B------:R1:W-:Y:S02]  /*3cd0*/  STL.64 [R1], R4 ;  /* 0x0000000401007387 */ /* 0x0003e40000100a00 */
.L_x_76:
[----:B-1----:R-:W-:-:S04]  /*3ce0*/  SHF.L.U32 R5, R2, 0x1f, RZ ;  /* 0x0000001f02057819 */ /* 0x002fc800000006ff */
[----:B------:R-:W1:Y:S02]  /*3cf0*/  SYNCS.PHASECHK.TRANS64.TRYWAIT P0, [UR20+0xe0], R5 ;  /* 0x0000e005ff0075a7 */ /* 0x000e640008001114 */
[----:B-1-34-:R-:W-:Y:S05]  /*3d00*/  @!P0 BRA `(.L_x_68) ;  /* 0x0000005000848947 */ /* 0x01afea0003800000 */
.L_x_163:
[----:B-1----:R-:W1:Y:S01]  /*3d10*/  LDS.128 R4, [UR20+0x120] ;  /* 0x00012014ff047984 */ /* 0x002e620008000c00 */
[----:B------:R-:W-:Y:S01]  /*3d20*/  ULEA UR25, UR24, UR20, 0x3 ;  /* 0x0000001418197291 */ /* 0x000fe2000f8e18ff */
[----:B------:R-:W-:Y:S01]  /*3d30*/  @!PT LDS RZ, [RZ] ;  /* 0x00000000fffff984 */ /* 0x000fe20000000800 */
[----:B------:R-:W-:Y:S01]  /*3d40*/  @!PT LDS RZ, [RZ] ;  /* 0x00000000fffff984 */ /* 0x000fe20000000800 */
[----:B------:R-:W-:Y:S01]  /*3d50*/  @!PT LDS RZ, [RZ] ;  /* 0x00000000fffff984 */ /* 0x000fe20000000800 */
[----:B------:R-:W-:Y:S01]  /*3d60*/  @!PT LDS RZ, [RZ] ;  /* 0x00000000fffff984 */ /* 0x000fe20000000800 */
[----:B------:R2:W-:Y:S06]  /*3d70*/  MEMBAR.ALL.CTA ;  /* 0x0000000000007992 */ /* 0x0005ec0000008000 */
[----:B--2---:R-:W2:Y:S02]  /*3d80*/  FENCE.VIEW.ASYNC.S ;  /* 0x00000000000073c6 */ /* 0x004ea40000000000 */
[----:B--2---:R-:W-:Y:S01]  /*3d90*/  SYNCS.ARRIVE.TRANS64.RED.A1T0 RZ, [UR34], RZ ;  /* 0x000000ffffff79a7 */ /* 0x004fe20008100422 */
[----:B-1----:R-:W-:Y:S01]  /*3da0*/  LOP3.LUT P3, RZ, R6, 0x1, RZ, 0xc0, !PT ;  /* 0x0000000106ff7812 */ /* 0x002fe2000786c0ff */
[----:B------:R-:W-:-:S12]  /*3db0*/  BRA.U UP3, `(.L_x_69) ;  /* 0x00000001030c7547 */ /* 0x000fd8000b800000 */
[----:B------:R-:W-:-:S04]  /*3dc0*/  SHF.L.U32 R5, R8, 0x1f, RZ ;  /* 0x0000001f08057819 */ /* 0x000fc800000006ff */
[----:B------:R-:W1:Y:S02]  /*3dd0*/  SYNCS.PHASECHK.TRANS64.TRYWAIT P0, [UR25+0x100], R5 ;  /* 0x00010005ff0075a7 */ /* 0x000e640008001119 */
[----:B-1----:R-:W-:Y:S05]  /*3de0*/  @!P0 BRA `(.L_x_70) ;  /* 0x0000005000648947 */ /* 0x002fea0003800000 */
.L_x_69:
[----:B------:R-:W-:Y:S05]  /*3df0*/  BRA.U UP3, `(.L_x_71) ;  /* 0x0000000503047547 */ /* 0x000fea000b800000 */
[----:B------:R-:W-:Y:S05]  /*3e00*/  BRA.U !UP4, `(.L_x_72) ;  /* 0x000000010cf47547 */ /* 0x000fea000b800000 */
[----:B------:R-:W-:Y:S01]  /*3e10*/  ULEA UR4, UR24, UR48, 0x2 ;  /* 0x0000003018047291 */ /* 0x000fe2000f8e10ff */
[----:B-1----:R-:W-:-:S08]  /*3e20*/  SHF.L.U32 R4, R0, 0x1f, RZ ;  /* 0x0000001f00047819 */ /* 0x002fd000000006ff */
[----:B------:R-:W5:Y:S01]  /*3e30*/  LDL R5, [UR4] ;  /* 0x00000004ff057983 */ /* 0x000f620008100800 */
[----:B------:R-:W-:Y:S02]  /*3e40*/  ULEA UR4, UR19, UR20, 0x3 ;  /* 0x0000001413047291 */ /* 0x000fe4000f8e18ff */
[----:B------:R-:W-:Y:S01]  /*3e50*/  UPLOP3.LUT UP2, UPT, UPT, UPT, UPT, 0x40, 0x4 ;  /* 0x000000000004789c */ /* 0x000fe20003f4e870 */
[----:B------:R-:W-:-:S06]  /*3e60*/  UMOV UR17, UR36 ;  /* 0x0000002400117c82 */ /* 0x000fcc0008000000 */
[----:B------:R1:W2:Y:S01]  /*3e70*/  SYNCS.PHASECHK.TRANS64.TRYWAIT P2, [UR4], R4 ;  /* 0x00000004ff0075a7 */ /* 0x0002a20008041104 */
[----:B------:R-:W-:-:S05]  /*3e80*/  UMOV UR4, UR19 ;  /* 0x0000001300047c82 */ /* 0x000fca0008000000 */
.L_x_75:
[----:B------:R-:W-:Y:S01]  /*3e90*/  ULEA UR18, UR4, UR20, 0x3 ;  /* 0x0000001404127291 */ /* 0x000fe2000f8e18ff */
[----:B--234-:R-:W-:Y:S11]  /*3ea0*/  @P2 BRA `(.L_x_73) ;  /* 0x00000000000c2947 */ /* 0x01cff60003800000 */
[----:B------:R-:W-:Y:S04]  /*3eb0*/  SHF.L.U32 R7, R0, 0x1f, RZ ;  /* 0x0000001f00077819 */ /* 0x000fe800000006ff */
[----:B------:R-:W2:Y:S02]  /*3ec0*/  SYNCS.PHASECHK.TRANS64.TRYWAIT P0, [UR18], R7 ;  /* 0x00000007ff0075a7 */ /* 0x000ea40008001112 */
[----:B--2---:R-:W-:Y:S05]  /*3ed0*/  @!P0 BRA `(.L_x_74) ;  /* 0x0000005000408947 */ /* 0x004fea0003800000 */
.L_x_73:
[----:B------:R-:W-:Y:S01]  /*3ee0*/  UISETP.NE.AND UP0, UPT, UR17, URZ, UPT ;  /* 0x000000ff1100728c */ /* 0x000fe2000bf05270 */
[----:B------:R-:W-:Y:S01]  /*3ef0*/  PLOP3.LUT P2, PT, PT, PT, PT, 0x80, 0x8 ;  /* 0x000000000008781c */ /* 0x000fe20003f4f070 */
[----:B------:R-:W-:Y:S02]  /*3f00*/  UIADD3 UR5, UPT, UPT, UR4, 0x1, URZ ;  /* 0x0000000104057890 */ /* 0x000fe4000fffe0ff */
[----:B------:R-:W-:Y:S02]  /*3f10*/  ULEA UR10, UR4, UR23, 0x8 ;  /* 0x00000017040a7291 */ /* 0x000fe4000f8e40ff */
[----:B------:R-:W-:Y:S01]  /*3f20*/  UISETP.NE.AND UP1, UPT, UR5, 0xa, UPT ;  /* 0x0000000a0500788c */ /* 0x000fe2000bf25270 */
[----:B------:R-:W-:Y:S01]  /*3f30*/  PLOP3.LUT P0, PT, PT, PT, UP0, 0x80, 0x8 ;  /* 0x000000000008781c */ /* 0x000fe20003f0f008 */
[----:B------:R-:W-:Y:S02]  /*3f40*/  ULEA UR14, UR4, UR22, 0xa ;  /* 0x00000016040e7291 */ /* 0x000fe4000f8e50ff */
[----:B------:R-:W-:Y:S02]  /*3f50*/  USEL UR6, URZ, 0x1, UP1 ;  /* 0x00000001ff067887 */ /* 0x000fe40008800000 */
[----:B------:R-:W-:Y:S01]  /*3f60*/  USEL UR19, UR5, URZ, UP1 ;  /* 0x000000ff05137287 */ /* 0x000fe20008800000 */
[----:B------:R-:W-:Y:S11]  /*3f70*/  ELECT P1, URZ, PT ;  /* 0x0000000000ff782f */ /* 0x000ff60003820000 */
[----:B------:R-:W-:Y:S02]  /*3f80*/  @!UPT UIADD3 URZ, UPT, UPT, URZ, URZ, URZ ;  /* 0x000000fffffff290 */ /* 0x000fe4000fffe0ff */
[C---:B-----5:R-:W-:Y:S01]  /*3f90*/  @P1 R2UR.BROADCAST UR4, R5.reuse ;  /* 0x00000000050412ca */ /* 0x060fe200008e0000 */
[----:B------:R-:W-:Y:S01]  /*3fa0*/  @UP0 ULEA UR5, UR19, UR20, 0x3 ;  /* 0x0000001413050291 */ /* 0x000fe2000f8e18ff */
[----:B------:R-:W-:Y:S01]  /*3fb0*/  LOP3.LUT R0, R0, UR6, RZ, 0x3c, !PT ;  /* 0x0000000600007c12 */ /* 0x000fe2000f8e3cff */
[----:B------:R-:W-:Y:S02]  /*3fc0*/  UIADD3 UR8, UPT, UPT, UR10, 0x40, URZ ;  /* 0x000000400a087890 */ /* 0x000fe4000fffe0ff */
[----:B------:R-:W-:Y:S01]  /*3fd0*/  UIADD3 UR6, UPT, UPT, UR14, 0x2, URZ ;  /* 0x000000020e067890 */ /* 0x000fe2000fffe0ff */
[----:B-1----:R-:W-:Y:S01]  /*3fe0*/  @P0 SHF.L.U32 R4, R0, 0x1f, RZ ;  /* 0x0000001f00040819 */ /* 0x002fe200000006ff */
[----:B------:R-:W-:Y:S01]  /*3ff0*/  UIADD3 UR12, UPT, UPT, UR10, 0x80, URZ ;  /* 0x000000800a0c7890 */ /* 0x000fe2000fffe0ff */
[----:B------:R-:W-:Y:S02]  /*4000*/  UMOV UR11, 0x80004020 ;  /* 0x80004020000b7882 */ /* 0x000fe40000000000 */
[----:B------:R3:W4:Y:S01]  /*4010*/  @P0 SYNCS.PHASECHK.TRANS64.TRYWAIT P2, [UR5], R4 ;  /* 0x00000004ff0005a7 */ /* 0x0007220008041105 */
[----:B------:R-:W-:Y:S11]  /*4020*/  ELECT P0, URZ, PT ;  /* 0x0000000000ff782f */ /* 0x000ff60003800000 */
[----:B------:R-:W-:Y:S02]  /*4030*/  @!UPT UIADD3 URZ, UPT, UPT, URZ, URZ, URZ ;  /* 0x000000fffffff290 */ /* 0x000fe4000fffe0ff */
[C---:B------:R-:W-:Y:S02]  /*4040*/  @P0 R2UR.BROADCAST UR16, R5.reuse ;  /* 0x00000000051002ca */ /* 0x040fe400008e0000 */
[----:B------:R-:W-:Y:S01]  /*4050*/  ELECT P0, URZ, PT ;  /* 0x0000000000ff782f */ /* 0x000fe20003800000 */
[----:B------:R-:W-:Y:S01]  /*4060*/  UMOV UR15, 0x40004040 ;  /* 0x40004040000f7882 */ /* 0x000fe20000000000 */
[----:B------:R-:W-:Y:S01]  /*4070*/  UMOV UR9, 0x80004020 ;  /* 0x8000402000097882 */ /* 0x000fe20000000000 */
[----:B------:R1:W-:Y:S01]  /*4080*/  UTCHMMA.2CTA gdesc[UR14], gdesc[UR10], tmem[UR4], tmem[UR32], idesc[UR33], UP2 ;  /* 0x00ff200a0e0075ea */ /* 0x0003e20009200004 */
[----:B------:R-:W-:Y:S01]  /*4090*/  UPLOP3.LUT UP2, UPT, UPT, UPT, UPT, 0x80, 0x8 ;  /* 0x000000000008789c */ /* 0x000fe20003f4f070 */
[----:B------:R-:W-:Y:S01]  /*40a0*/  UMOV UR7, 0x40004040 ;  /* 0x4000404000077882 */ /* 0x000fe20000000000 */
[----:B------:R-:W-:Y:S01]  /*40b0*/  UMOV UR13, 0x80004020 ;  /* 0x80004020000d7882 */ /* 0x000fe20000000000 */
[----:B------:R-:W-:Y:S04]  /*40c0*/  UMOV UR5, 0x40004040 ;  /* 0x4000404000057882 */ /* 0x000fe80000000000 */
[----:B------:R2:W-:Y:S01]  /*40d0*/  UTCHMMA.2CTA gdesc[UR6], gdesc[UR8], tmem[UR16], tmem[UR30], idesc[UR31], UPT ;  /* 0x00ff1e08060075ea */ /* 0x0005e2000ba00010 */
[----:B-1----:R-:W-:Y:S01]  /*40e0*/  UIADD3 UR4, UPT, UPT, UR14, 0x4, URZ ;  /* 0x000000040e047890 */ /* 0x002fe2000fffe0ff */
[C---:B------:R-:W-:Y:S02]  /*40f0*/  @P0 R2UR.BROADCAST UR15, R5.reuse ;  /* 0x00000000050f02ca */ /* 0x040fe400008e0000 */
[----:B------:R-:W-:Y:S01]  /*4100*/  ELECT P0, URZ, PT ;  /* 0x0000000000ff782f */ /* 0x000fe20003800000 */
[----:B------:R-:W-:Y:S02]  /*4110*/  UIADD3 UR10, UPT, UPT, UR10, 0xc0, URZ ;  /* 0x000000c00a0a7890 */ /* 0x000fe4000fffe0ff */
[----:B--2---:R-:W-:Y:S10]  /*4120*/  UIADD3 UR6, UPT, UPT, UR14, 0x6, URZ ;  /* 0x000000060e067890 */ /* 0x004ff4000fffe0ff */
[----:B------:R-:W-:Y:S01]  /*4130*/  @P0 R2UR.BROADCAST UR9, R5 ;  /* 0x00000000050902ca */ /* 0x000fe200008e0000 */
[----:B------:R-:W-:Y:S01]  /*4140*/  UIADD3 UR8, UPT, UPT, UR18, 0x50, URZ ;  /* 0x0000005012087890 */ /* 0x000fe2000fffe0ff */
[----:B------:R1:W-:Y:S11]  /*4150*/  UTCHMMA.2CTA gdesc[UR4], gdesc[UR12], tmem[UR15], tmem[UR28], idesc[UR29], UPT ;  /* 0x00ff1c0c040075ea */ /* 0x0003f6000ba0000f */
[----:B------:R3:W-:Y:S01]  /*4160*/  UTCHMMA.2CTA gdesc[UR6], gdesc[UR10], tmem[UR9], tmem[UR26], idesc[UR27], UPT ;  /* 0x00ff1a0a060075ea */ /* 0x0007e2000ba00009 */
[----:B------:R3:W-:Y:S01]  /*4170*/  UTCBAR.2CTA.MULTICAST [UR8], URZ, UR21 ;  /* 0x000000ff080073e9 */ /* 0x0007e20008200815 */
[----:B-1----:R-:W-:Y:S02]  /*4180*/  UIADD3 UR4, UPT, UPT, UR17, 0x1, URZ ;  /* 0x0000000111047890 */ /* 0x002fe4000fffe0ff */
[----:B------:R-:W-:Y:S02]  /*4190*/  UIADD3 UR5, UPT, UPT, UR17, -0x1, URZ ;  /* 0xffffffff11057890 */ /* 0x000fe4000fffe0ff */
[----:B------:R-:W-:Y:S03]  /*41a0*/  UISETP.GT.U32.AND UP0, UPT, UR4, 0x1, UPT ;  /* 0x000000010400788c */ /* 0x000fe6000bf04070 */
[----:B------:R-:W-:Y:S02]  /*41b0*/  UMOV UR4, UR19 ;  /* 0x0000001300047c82 */ /* 0x000fe40008000000 */
[----:B------:R-:W-:Y:S04]  /*41c0*/  UMOV UR17, UR5 ;  /* 0x0000000500117c82 */ /* 0x000fe80008000000 */
[----:B------:R-:W-:Y:S05]  /*41d0*/  BRA.U UP0, `(.L_x_75) ;  /* 0xfffffffd002c7547 */ /* 0x000fea000b83ffff */
.L_x_72:
[----:B------:R-:W-:-:S09]  /*41e0*/  UIADD3 UR4, UPT, UPT, UR25, 0xf0, URZ ;  /* 0x000000f019047890 */ /* 0x000fd2000fffe0ff */
[----:B------:R2:W-:Y:S01]  /*41f0*/  UTCBAR.2CTA.MULTICAST [UR4], URZ, UR35 ;  /* 0x000000ff040073e9 */ /* 0x0005e20008200823 */
[----:B------:R-:W-:Y:S02]  /*4200*/  NOP ;  /* 0x0000000000007918 */ /* 0x000fe40000000000 */
.L_x_71:
[----:B--2---:R-:W-:Y:S01]  /*4210*/  UIADD3 UR4, UPT, UPT, UR24, 0x1, URZ ;  /* 0x0000000118047890 */ /* 0x004fe2000fffe0ff */
[----:B------:R-:W-:-:S03]  /*4220*/  LOP3.LUT R2, R2, 0x1, RZ, 0x3c, !PT ;  /* 0x0000000102027812 */ /* 0x000fc600078e3cff */
[----:B------:R-:W-:-:S04]  /*4230*/  UISETP.NE.AND UP0, UPT, UR4, 0x2, UPT ;  /* 0x000000020400788c */ /* 0x000fc8000bf05270 */
[----:B------:R-:W-:Y:S02]  /*4240*/  USEL UR5, URZ, 0x1, UP0 ;  /* 0x00000001ff057887 */ /* 0x000fe40008000000 */
[----:B------:R-:W-:-:S04]  /*4250*/  USEL UR24, UR4, URZ, UP0 ;  /* 0x000000ff04187287 */ /* 0x000fc80008000000 */
[----:B------:R-:W-:Y:S01]  /*4260*/  LOP3.LUT R8, R8, UR5, RZ, 0x3c, !PT ;  /* 0x0000000508087c12 */ /* 0x000fe2000f8e3cff */
[----:B------:R-:W-:Y:S07]  /*4270*/  @P3 BRA `(.L_x_76) ;  /* 0xfffffff800983947 */ /* 0x000fee000383ffff */
[----:B---3--:R-:W2:Y:S01]  /*4280*/  S2UR UR8, SR_CgaCtaId ;  /* 0x00000000000879c3 */ /* 0x008ea20000008800 */
[----:B------:R-:W-:Y:S01]  /*4290*/  ELECT P0, URZ, PT ;  /* 0x0000000000ff782f */ /* 0x000fe20003800000 */
[----:B------:R-:W-:Y:S01]  /*42a0*/  HFMA2 R0, -RZ, RZ, 0, 5.9604644775390625e-08 ;  /* 0x00000001ff007431 */ /* 0x000fe200000001ff */
[----:B------:R-:W-:-:S05]  /*42b0*/  UMOV UR4, 0x40 ;  /* 0x0000004000047882 */ /* 0x000fca0000000000 */
[----:B------:R-:W-:Y:S01]  /*42c0*/  UVIRTCOUNT.DEALLOC.SMPOOL 0x80 ;  /* 0x000000800000784c */ /* 0x000fe20000000000 */
[----:B------:R-:W-:Y:S02]  /*42d0*/  UISETP.NE.AND UP0, UPT, UR38, URZ, UPT ;  /* 0x000000ff2600728c */ /* 0x000fe4000bf05270 */
[----:B--2---:R-:W-:-:S09]  /*42e0*/  ULEA UR8, UR8, UR4, 0x18 ;  /* 0x0000000408087291 */ /* 0x004fd2000f8ec0ff */
[----:B------:R2:W-:Y:S01]  /*42f0*/  @P0 STS.U8 [UR8+0x1c], R0 ;  /* 0x00001c00ff000988 */ /* 0x0005e20008000008 */
[----:B------:R-:W-:Y:S05]  /*4300*/  BRA.U UP0, `(.L_x_77) ;  /* 0x0000000100587547 */ /* 0x000fea000b800000 */
[----:B------:R-:W-:Y:S01]  /*4310*/  UIADD3 UR5, UPT, UPT, UR20, 0x100, URZ ;  /* 0x0000010014057890 */ /* 0x000fe2000fffe0ff */
[----:B-1----:R-:W-:-:S03]  /*4320*/  SHF.L.U32 R5, R8, 0x1f, RZ ;  /* 0x0000001f08057819 */ /* 0x002fc600000006ff */
[----:B------:R-:W-:-:S09]  /*4330*/  ULEA UR4, UR24, UR5, 0x3 ;  /* 0x0000000518047291 */ /* 0x000fd2000f8e18ff */
[----:B------:R-:W1:Y:S02]  /*4340*/  SYNCS.PHASECHK.TRANS64.TRYWAIT P0, [UR4], R5 ;  /* 0x00000005ff0075a7 */ /* 0x000e640008001104 */
[----:B-1----:R-:W-:Y:S05]  /*4350*/  @!P0 BRA `(.L_x_78) ;  /* 0x0000004c00388947 */ /* 0x002fea0003800000 */
.L_x_167:
[----:B------:R-:W-:-:S04]  /*4360*/  UIADD3 UR4, UPT, UPT, UR24, 0x1, URZ ;  /* 0x0000000118047890 */ /* 0x000fc8000fffe0ff */
[----:B------:R-:W-:-:S04]  /*4370*/  UISETP.NE.AND UP1, UPT, UR4, 0x2, UPT ;  /* 0x000000020400788c */ /* 0x000fc8000bf25270 */
[----:B------:R-:W-:Y:S02]  /*4380*/  USEL UR6, URZ, 0x1, UP1 ;  /* 0x00000001ff067887 */ /* 0x000fe40008800000 */
[----:B------:R-:W-:-:S04]  /*4390*/  USEL UR4, UR4, URZ, UP1 ;  /* 0x000000ff04047287 */ /* 0x000fc80008800000 */
[----:B------:R-:W-:Y:S01]  /*43a0*/  ULEA UR4, UR4, UR5, 0x3 ;  /* 0x0000000504047291 */ /* 0x000fe2000f8e18ff */
[----:B-1----:R-:W-:-:S04]  /*43b0*/  LOP3.LUT R5, R8, UR6, RZ, 0x3c, !PT ;  /* 0x0000000608057c12 */ /* 0x002fc8000f8e3cff */
[----:B------:R-:W-:Y:S01]  /*43c0*/  SHF.L.U32 R5, R5, 0x1f, RZ ;  /* 0x0000001f05057819 */ /* 0x000fe200000006ff */
[----:B--2---:R-:W-:-:S04]  /*43d0*/  IMAD.U32 R0, RZ, RZ, UR4 ;  /* 0x00000004ff007e24 */ /* 0x004fc8000f8e00ff */
[----:B------:R1:W2:Y:S03]  /*43e0*/  SYNCS.PHASECHK.TRANS64.TRYWAIT P0, [R0+URZ], R5 ;  /* 0x00000005000075a7 */ /* 0x0002a600080011ff */
[----:B--2---:R-:W-:Y:S05]  /*43f0*/  @!P0 NANOSLEEP.SYNCS 0x989680 ;  /* 0x009896800000895d */ /* 0x004fea0003900000 */
[----:B------:R-:W2:Y:S02]  /*4400*/  @!P0 SYNCS.PHASECHK.TRANS64 P0, [R0+URZ], R5 ;  /* 0x00000005000085a7 */ /* 0x000ea400080010ff */
[----:B--2---:R-:W-:Y:S05]  /*4410*/  @P0 BRA `(.L_x_79) ;  /* 0x0000000000200947 */ /* 0x004fea0003800000 */
.L_x_80:
[----:B--2---:R2:W3:Y:S02]  /*4420*/  SYNCS.PHASECHK.TRANS64.TRYWAIT P0, [R0+URZ], R5 ;  /* 0x00000005000075a7 */ /* 0x0044e400080011ff */
[----:B---3--:R-:W-:Y:S05]  /*4430*/  @!P0 NANOSLEEP.SYNCS 0x989680 ;  /* 0x009896800000895d */ /* 0x008fea0003900000 */
[----:B------:R-:W3:Y:S02]  /*4440*/  @!P0 SYNCS.PHASECHK.TRANS64 P0, [R0+URZ], R5 ;  /* 0x00000005000085a7 */ /* 0x000ee400080010ff */
[----:B---3--:R-:W-:Y:S05]  /*4450*/  @!P0 BRA `(.L_x_80) ;  /* 0xfffffffc00f08947 */ /* 0x008fea000383ffff */
[----:B------:R-:W-:Y:S05]  /*4460*/  BRA `(.L_x_79) ;  /* 0x00000000000c7947 */ /* 0x000fea0003800000 */
.L_x_77:
[----:B------:R-:W-:-:S04]  /*4470*/  UIADD3 UR4, UPT, UPT, UR20, 0x110, URZ ;  /* 0x0000011014047890 */ /* 0x000fc8000fffe0ff */
[----:B------:R-:W-:-:S09]  /*4480*/  UPRMT UR4, UR37, 0x654, UR4 ;  /* 0x0000065425047896 */ /* 0x000fd20008000004 */
[----:B------:R-:W-:Y:S03]  /*4490*/  SYNCS.ARRIVE.TRANS64.RED.A1T0 RZ, [UR4], RZ ;  /* 0x000000ffffff79a7 */ /* 0x000fe60008100404 */
.L_x_79:
[----:B-12---:R-:W-:Y:S01]  /*44a0*/  SHF.L.U32 R5, RZ, 0x1f, RZ ;  /* 0x0000001fff057819 */ /* 0x006fe200000006ff */
[----:B------:R-:W-:Y:S01]  /*44b0*/  UIADD3 UR4, UPT, UPT, UR20, 0x110, URZ ;  /* 0x0000011014047890 */ /* 0x000fe2000fffe0ff */
[----:B------:R-:W-:Y:S02]  /*44c0*/  PLOP3.LUT P0, PT, PT, PT, UP0, 0x80, 0x8 ;  /* 0x000000000008781c */ /* 0x000fe40003f0f008 */
[----:B------:R-:W1:Y:S02]  /*44d0*/  SYNCS.PHASECHK.TRANS64.TRYWAIT P1, [UR20+0x110], R5 ;  /* 0x00011005ff0075a7 */ /* 0x000e640008021114 */
[----:B-1----:R-:W-:Y:S09]  /*44e0*/  @!P1 BRA `(.L_x_81) ;  /* 0x0000004800ec9947 */ /* 0x002ff20003800000 */
.L_x_169:
[----:B------:R-:W-:Y:S01]  /*44f0*/  @!UP0 UPRMT UR4, UR37, 0x654, UR4 ;  /* 0x0000065425048896 */ /* 0x000fe20008000004 */
[----:B------:R-:W-:Y:S01]  /*4500*/  LOP3.LUT R2, R3, 0xffff, RZ, 0xc0, !PT ;  /* 0x0000ffff03027812 */ /* 0x000fe200078ec0ff */
[----:B------:R-:W-:Y:S02]  /*4510*/  IMAD.MOV.U32 R3, RZ, RZ, 0xffff ;  /* 0x0000ffffff037424 */ /* 0x000fe400078e00ff */
[----:B-1----:R-:W-:Y:S01]  /*4520*/  IMAD.MOV.U32 R5, RZ, RZ, 0x1 ;  /* 0x00000001ff057424 */ /* 0x002fe200078e00ff */
[----:B------:R-:W-:-:S04]  /*4530*/  SHF.R.U32.HI R2, RZ, 0x5, R2 ;  /* 0x00000005ff027819 */ /* 0x000fc80000011602 */
[----:B------:R-:W-:Y:S01]  /*4540*/  @!P0 SYNCS.ARRIVE.TRANS64.RED.A1T0 RZ, [UR4], RZ ;  /* 0x000000ffffff89a7 */ /* 0x000fe20008100404 */
[----:B------:R-:W-:Y:S01]  /*4550*/  NOP ;  /* 0x0000000000007918 */ /* 0x000fe20000000000 */
[----:B------:R-:W1:Y:S01]  /*4560*/  LDS R0, [UR8+0x14] ;  /* 0x00001408ff007984 */ /* 0x000e620008000800 */
[-C--:B------:R-:W-:Y:S02]  /*4570*/  SHF.L.U32 R3, R3, R2.reuse, RZ ;  /* 0x0000000203037219 */ /* 0x080fe400000006ff */
[----:B------:R-:W-:Y:S02]  /*4580*/  SHF.L.U32 R5, R5, R2, RZ ;  /* 0x0000000205057219 */ /* 0x000fe400000006ff */
[----:B-1----:R-:W-:-:S04]  /*4590*/  LOP3.LUT R0, R0, R3, RZ, 0xc0, !PT ;  /* 0x0000000300007212 */ /* 0x002fc800078ec0ff */
[----:B------:R-:W-:-:S13]  /*45a0*/  ISETP.NE.AND P0, PT, R0, R3, PT ;  /* 0x000000030000720c */ /* 0x000fda0003f05270 */
[----:B------:R-:W-:Y:S05]  /*45b0*/  @P0 BRA `(.L_x_82) ;  /* 0x00000000005c0947 */ /* 0x000fea0003800000 */
[----:B------:R-:W1:Y:S02]  /*45c0*/  LDS R0, [UR8+0x18] ;  /* 0x00001808ff007984 */ /* 0x000e640008000800 */
[----:B-1----:R-:W-:-:S04]  /*45d0*/  LOP3.LUT R0, R0, R5, RZ, 0xc0, !PT ;  /* 0x0000000500007212 */ /* 0x002fc800078ec0ff */
[----:B------:R-:W-:-:S13]  /*45e0*/  ISETP.NE.AND P0, PT, R0, R5, PT ;  /* 0x000000050000720c */ /* 0x000fda0003f05270 */
[----:B------:R-:W-:Y:S05]  /*45f0*/  @P0 BRA `(.L_x_83) ;  /* 0x0000000000400947 */ /* 0x000fea0003800000 */
[----:B------:R-:W-:Y:S01]  /*4600*/  R2UR UR4, R3 ;  /* 0x00000000030472ca */ /* 0x000fe200000e0000 */
[----:B------:R-:W1:Y:S01]  /*4610*/  S2R R2, SR_LANEID ;  /* 0x0000000000027919 */ /* 0x000e620000000000 */
[----:B------:R-:W-:-:S04]  /*4620*/  LOP3.LUT R5, RZ, R5, RZ, 0x33, !PT ;  /* 0x00000005ff057212 */ /* 0x000fc800078e33ff */
[----:B------:R-:W2:Y:S07]  /*4630*/  REDUX UR6, R5 ;  /* 0x00000000050673c4 */ /* 0x000eae0000000000 */
[----:B------:R-:W-:-:S03]  /*4640*/  ULOP3.LUT UR5, URZ, UR4, URZ, 0x33, !UPT ;  /* 0x00000004ff057292 */ /* 0x000fc6000f8e33ff */
[----:B------:R-:W-:Y:S02]  /*4650*/  VOTEU.ANY UR4, UPT, PT ;  /* 0x0000000000047886 */ /* 0x000fe400038e0100 */
[----:B------:R-:W-:Y:S01]  /*4660*/  UFLO.U32 UR4, UR4 ;  /* 0x00000004000472bd */ /* 0x000fe200080e0000 */
[----:B------:R-:W-:-:S04]  /*4670*/  IMAD.U32 R0, RZ, RZ, UR5 ;  /* 0x00000005ff007e24 */ /* 0x000fc8000f8e00ff */
[----:B------:R-:W3:Y:S02]  /*4680*/  REDUX UR7, R0 ;  /* 0x00000000000773c4 */ /* 0x000ee40000000000 */
[----:B------:R1:W-:Y:S02]  /*4690*/  UTCATOMSWS.AND URZ, UR5 ;  /* 0x0000000500ff79e3 */ /* 0x0003e40008000000 */
[----:B-1----:R-:W-:Y:S01]  /*46a0*/  ISETP.EQ.U32.AND P0, PT, R2, UR4, PT ;  /* 0x0000000402007c0c */ /* 0x002fe2000bf02070 */
[----:B--2---:R-:W-:Y:S02]  /*46b0*/  IMAD.U32 R2, RZ, RZ, UR6 ;  /* 0x00000006ff027e24 */ /* 0x004fe4000f8e00ff */
[----:B---3--:R-:W-:-:S10]  /*46c0*/  IMAD.U32 R3, RZ, RZ, UR7 ;  /* 0x00000007ff037e24 */ /* 0x008fd4000f8e00ff */
[----:B------:R1:W-:Y:S04]  /*46d0*/  @P0 ATOMS.AND RZ, [UR8+0x14], R3 ;  /* 0x00001403ffff098c */ /* 0x0003e8000a800008 */
[----:B------:R1:W-:Y:S01]  /*46e0*/  @P0 ATOMS.AND RZ, [UR8+0x18], R2 ;  /* 0x00001802ffff098c */ /* 0x0003e2000a800008 */
[----:B------:R-:W-:Y:S05]  /*46f0*/  BRA `(.L_x_84) ;  /* 0x0000000000147947 */ /* 0x000fea0003800000 */
.L_x_83:
[----:B------:R-:W-:Y:S02]  /*4700*/  MOV R2, 0x4720 ;  /* 0x0000472000027802 */ /* 0x000fe40000000f00 */
[----:B----45:R-:W-:Y:S05]  /*4710*/  CALL.REL.NOINC `($__internal_0_$__cuda_sm10x_tcgen05_guardrail_trap_col_being_dealloced_not_returned_by_alloc) ;  /* 0x0000004c005c7944 */ /* 0x030fea0003c00000 */
[----:B------:R-:W-:Y:S05]  /*4720*/  BRA `(.L_x_84) ;  /* 0x0000000000087947 */ /* 0x000fea0003800000 */
.L_x_82:
[----:B------:R-:W-:Y:S02]  /*4730*/  MOV R2, 0x4750 ;  /* 0x0000475000027802 */ /* 0x000fe40000000f00 */
[----:B----45:R-:W-:Y:S05]  /*4740*/  CALL.REL.NOINC `($__internal_2_$__cuda_sm10x_tcgen05_guardrail_trap_unallocated_columns_being_dealloced) ;  /* 0x0000004c00687944 */ /* 0x030fea0003c00000 */
.L_x_84:
[----:B------:R-:W-:Y:S01]  /*4750*/  NOP ;  /* 0x0000000000007918 */ /* 0x000fe20000000000 */
[----:B------:R-:W-:Y:S05]  /*4760*/  EXIT ;  /* 0x000000000000794d */ /* 0x000fea0003800000 */
.L_x_56:
[----:B------:R-:W-:-:S09]  /*4770*/  UISETP.NE.OR UP0, UPT, UR18, 0x3, !UP3 ;  /* 0x000000031200788c */ /* 0x000fd2000df05670 */
[----:B------:R-:W-:Y:S05]  /*4780*/  BRA.U UP0, `(.L_x_85) ;  /* 0x0000001100447547 */ /* 0x000fea000b800000 */
[----:B------:R-:W2:Y:S01]  /*4790*/  LDCU.64 UR4, c[0x0][0x888] ;  /* 0x00011100ff0477ac */ /* 0x000ea20008000a00 */
[----:B------:R-:W3:Y:S01]  /*47a0*/  S2UR UR6, SR_CgaCtaId ;  /* 0x00000000000679c3 */ /* 0x000ee20000008800 */
[----:B------:R-:W-:Y:S01]  /*47b0*/  HFMA2 R9, -RZ, RZ, 0, 5.9604644775390625e-08 ;  /* 0x00000001ff097431 */ /* 0x000fe200000001ff */
[----:B------:R-:W-:Y:S01]  /*47c0*/  MOV R8, RZ ;  /* 0x000000ff00087202 */ /* 0x000fe20000000f00 */
[----:B------:R-:W4:Y:S01]  /*47d0*/  LDCU UR36, c[0x0][0x370] ;  /* 0x00006e00ff2477ac */ /* 0x000f220008000800 */
[----:B------:R-:W-:Y:S01]  /*47e0*/  HFMA2 R3, -RZ, RZ, 0, 0.0078125 ;  /* 0x00002000ff037431 */ /* 0x000fe200000001ff */
[----:B------:R-:W1:Y:S03]  /*47f0*/  LDCU.128 UR32, c[0x0][0xb10] ;  /* 0x00016200ff2077ac */ /* 0x000e660008000c00 */
[----:B------:R-:W4:Y:S01]  /*4800*/  LDC.64 R10, c[0x0][0x348] ;  /* 0x0000d200ff0a7b82 */ /* 0x000f220000000a00 */
[----:B------:R-:W1:Y:S01]  /*4810*/  LDCU UR29, c[0x0][0x374] ;  /* 0x00006e80ff1d77ac */ /* 0x000e620008000800 */
[----:B------:R-:W4:Y:S01]  /*4820*/  LDCU.64 UR26, c[0x0][0x890] ;  /* 0x00011200ff1a77ac */ /* 0x000f220008000a00 */
[----:B------:R-:W4:Y:S01]  /*4830*/  LDCU UR18, c[0x0][0xb0c] ;  /* 0x00016180ff1277ac */ /* 0x000f220008000800 */
[----:B--2---:R-:W-:Y:S01]  /*4840*/  UISETP.NE.U32.AND UP0, UPT, UR4, URZ, UPT ;  /* 0x000000ff0400728c */ /* 0x004fe2000bf05070 */
[----:B------:R-:W2:Y:S01]  /*4850*/  LDCU UR46, c[0x0][0xb20] ;  /* 0x00016400ff2e77ac */ /* 0x000ea20008000800 */
[----:B------:R-:W2:Y:S01]  /*4860*/  LDCU UR4, c[0x0][0xb30] ;  /* 0x00016600ff0477ac */ /* 0x000ea20008000800 */
[----:B------:R-:W2:Y:S01]  /*4870*/  LDCU.128 UR40, c[0x0][0x980] ;  /* 0x00013000ff2877ac */ /* 0x000ea20008000c00 */
[----:B------:R-:W-:Y:S01]  /*4880*/  UMOV UR24, 0x400 ;  /* 0x0000040000187882 */ /* 0x000fe20000000000 */
[----:B-1----:R-:W-:-:S02]  /*4890*/  UIMAD.WIDE.U32 UR8, UR29, UR35, URZ ;  /* 0x000000231d0872a5 */ /* 0x002fc4000f8e00ff */
[----:B---3--:R-:W-:Y:S02]  /*48a0*/  ULEA UR24, UR6, UR24, 0x18 ;  /* 0x0000001806187291 */ /* 0x008fe4000f8ec0ff */
[----:B----4-:R-:W-:Y:S02]  /*48b0*/  UIMAD.WIDE.U32 UR6, UR36, UR32, URZ ;  /* 0x00000020240672a5 */ /* 0x010fe4000f8e00ff */
[----:B------:R-:W-:Y:S02]  /*48c0*/  UISETP.NE.AND.EX UP5, UPT, UR5, URZ, UPT, UP0 ;  /* 0x000000ff0500728c */ /* 0x000fe4000bfa5300 */
[----:B------:R-:W-:Y:S02]  /*48d0*/  UISETP.NE.U32.AND UP6, UPT, UR26, URZ, UPT ;  /* 0x000000ff1a00728c */ /* 0x000fe4000bfc5070 */
[----:B------:R-:W-:Y:S02]  /*48e0*/  UIADD3 UR37, UPT, UPT, UR24, 0xe8, URZ ;  /* 0x000000e818257890 */ /* 0x000fe4000fffe0ff */
[----:B------:R-:W-:-:S02]  /*48f0*/  UISETP.NE.AND UP0, UPT, UR39, 0x1, UPT ;  /* 0x000000012700788c */ /* 0x000fc4000bf05270 */
[----:B------:R-:W-:Y:S01]  /*4900*/  UISETP.NE.AND UP0, UPT, UR18, 0x1, UPT ;  /* 0x000000011200788c */ /* 0x000fe2000bf05270 */
[----:B------:R-:W-:Y:S01]  /*4910*/  UMOV UR6, UR7 ;  /* 0x0000000700067c82 */ /* 0x000fe20008000000 */
[----:B------:R-:W-:Y:S01]  /*4920*/  UMOV UR38, UR9 ;  /* 0x0000000900267c82 */ /* 0x000fe20008000000 */
[----:B------:R-:W-:Y:S02]  /*4930*/  UISETP.GE.AND UP2, UPT, UR39, 0x1, UPT ;  /* 0x000000012700788c */ /* 0x000fe4000bf46270 */
[----:B------:R-:W-:Y:S01]  /*4940*/  UISETP.NE.AND UP0, UPT, UR34, 0x1, UPT ;  /* 0x000000012200788c */ /* 0x000fe2000bf05270 */
[----:B------:R-:W-:Y:S01]  /*4950*/  UMOV UR25, URZ ;  /* 0x000000ff00197c82 */ /* 0x000fe20008000000 */
[----:B------:R-:W-:Y:S01]  /*4960*/  UPLOP3.LUT UP4, UPT, UPT, UPT, UPT, 0x40, 0x4 ;  /* 0x000000000004789c */ /* 0x000fe20003f8e870 */
[----:B------:R-:W1:Y:S01]  /*4970*/  LDCU.64 UR16, c[0x0][0xb28] ;  /* 0x00016500ff1077ac */ /* 0x000e620008000a00 */
[----:B------:R-:W3:Y:S01]  /*4980*/  LDCU.64 UR30, c[0x0][0x990] ;  /* 0x00013200ff1e77ac */ /* 0x000ee20008000a00 */
[----:B------:R-:W-:-:S02]  /*4990*/  UISETP.NE.AND.EX UP6, UPT, UR27, URZ, UPT, UP6 ;  /* 0x000000ff1b00728c */ /* 0x000fc4000bfc5360 */
[----:B------:R-:W-:Y:S02]  /*49a0*/  UPRMT UR37, URZ, 0x654, UR37 ;  /* 0x00000654ff257896 */ /* 0x000fe40008000025 */
[----:B------:R-:W-:Y:S02]  /*49b0*/  USHF.R.U32.HI UR44, URZ, UR33, UR6 ;  /* 0x00000021ff2c7299 */ /* 0x000fe40008011606 */
[----:B--2---:R-:W-:Y:S02]  /*49c0*/  USHF.R.U32.HI UR38, URZ, UR46, UR38 ;  /* 0x0000002eff267299 */ /* 0x004fe40008011626 */
[----:B------:R-:W-:Y:S02]  /*49d0*/  UISETP.NE.AND UP3, UPT, UR4, 0x1, UPT ;  /* 0x000000010400788c */ /* 0x000fe4000bf65270 */
[----:B------:R-:W-:Y:S02]  /*49e0*/  UISETP.NE.AND UP2, UPT, UR40, 0x1, UPT ;  /* 0x000000012800788c */ /* 0x000fe4000bf45270 */
[----:B------:R-:W-:-:S11]  /*49f0*/  UISETP.NE.AND UP0, UPT, UR43, 0x1, UPT ;  /* 0x000000012b00788c */ /* 0x000fd6000bf05270 */
.L_x_94:
[----:B------:R-:W-:Y:S04]  /*4a00*/  SHF.L.U32 R5, R8, 0x1f, RZ ;  /* 0x0000001f08057819 */ /* 0x000fe800000006ff */
[----:B--2---:R-:W2:Y:S02]  /*4a10*/  SYNCS.PHASECHK.TRANS64.TRYWAIT P0, [UR24+0xe0], R5 ;  /* 0x0000e005ff0075a7 */ /* 0x004ea40008001118 */
[----:B--2---:R-:W-:Y:S05]  /*4a20*/  @!P0 BRA `(.L_x_86) ;  /* 0x0000004400b48947 */ /* 0x004fea0003800000 */
.L_x_171:
[----:B--2---:R-:W2:Y:S01]  /*4a30*/  LDS.128 R4, [UR24+0x120] ;  /* 0x00012018ff047984 */ /* 0x004ea20008000c00 */
[----:B------:R-:W-:Y:S01]  /*4a40*/  UISETP.GE.AND UP0, UPT, UR39, 0x1, UPT ;  /* 0x000000012700788c */ /* 0x000fe2000bf06270 */
[----:B------:R-:W-:Y:S01]  /*4a50*/  @!PT LDS RZ, [RZ] ;  /* 0x00000000fffff984 */ /* 0x000fe20000000800 */
[----:B------:R-:W-:Y:S01]  /*4a60*/  @!PT LDS RZ, [RZ] ;  /* 0x00000000fffff984 */ /* 0x000fe20000000800 */
[----:B------:R-:W-:Y:S01]  /*4a70*/  @!PT LDS RZ, [RZ] ;  /* 0x00000000fffff984 */ /* 0x000fe20000000800 */
[----:B------:R-:W-:Y:S01]  /*4a80*/  @!PT LDS RZ, [RZ] ;  /* 0x00000000fffff984 */ /* 0x000fe20000000800 */
[----:B------:R4:W-:Y:S06]  /*4a90*/  MEMBAR.ALL.CTA ;  /* 0x0000000000007992 */ /* 0x0009ec0000008000 */
[----:B----4-:R-:W4:Y:S02]  /*4aa0*/  FENCE.VIEW.ASYNC.S ;  /* 0x00000000000073c6 */ /* 0x010f240000000000 */
[----:B----4-:R-:W-:Y:S01]  /*4ab0*/  SYNCS.ARRIVE.TRANS64.RED.A1T0 RZ, [UR37], RZ ;  /* 0x000000ffffff79a7 */ /* 0x010fe20008100425 */
[----:B--2---:R-:W-:Y:S11]  /*4ac0*/  LOP3.LUT P0, RZ, R6, 0x1, RZ, 0xc0, !PT ;  /* 0x0000000106ff7812 */ /* 0x004ff6000780c0ff */
[----:B------:R-:W-:Y:S02]  /*4ad0*/  @!UPT UIADD3 URZ, UPT, UPT, URZ, URZ, URZ ;  /* 0x000000fffffff290 */ /* 0x000fe4000fffe0ff */
[----:B------:R-:W-:Y:S01]  /*4ae0*/  VOTEU.ANY UP2, P0 ;  /* 0x0000000000ff7886 */ /* 0x000fe20000040100 */
[----:B------:R-:W-:Y:S11]  /*4af0*/  PLOP3.LUT P0, PT, PT, PT, UP2, 0x80, 0x8 ;  /* 0x000000000008781c */ /* 0x000ff60003f0f028 */
[----:B------:R-:W-:Y:S02]  /*4b00*/  @!UPT UIADD3 URZ, UPT, UPT, URZ, URZ, URZ ;  /* 0x000000fffffff290 */ /* 0x000fe4000fffe0ff */
[----:B------:R-:W-:Y:S02]  /*4b10*/  @P0 MOV R2, R4 ;  /* 0x0000000400020202 */ /* 0x000fe40000000f00 */
[----:B------:R-:W-:Y:S02]  /*4b20*/  @P0 LOP3.LUT R0, R5, 0xffff, RZ, 0xc0, !PT ;  /* 0x0000ffff05000812 */ /* 0x000fe400078ec0ff */
[----:B------:R-:W-:Y:S02]  /*4b30*/  @P0 R2UR UR5, R2 ;  /* 0x00000000020502ca */ /* 0x000fe400000e0000 */
[----:B------:R-:W-:Y:S11]  /*4b40*/  @P0 R2UR UR4, R0 ;  /* 0x00000000000402ca */ /* 0x000ff600000e0000 */
[----:B------:R-:W-:Y:S02]  /*4b50*/  @UP2 UMOV UR15, UR5 ;  /* 0x00000005000f2c82 */ /* 0x000fe40008000000 */
[----:B------:R-:W-:Y:S01]  /*4b60*/  @UP2 UMOV UR14, UR4 ;  /* 0x00000004000e2c82 */ /* 0x000fe20008000000 */
[----:B------:R-:W-:Y:S05]  /*4b70*/  BRA.U !UP0, `(.L_x_87) ;  /* 0x0000000108c07547 */ /* 0x000fea000b800000 */
[----:B------:R-:W-:Y:S02]  /*4b80*/  UIMAD.WIDE.U32 UR8, UR14, UR35, URZ ;  /* 0x000000230e0872a5 */ /* 0x000fe4000f8e00ff */
[----:B------:R-:W-:Y:S02]  /*4b90*/  UP2UR UR19, UPR, URZ, 0x4 ;  /* 0x00000004ff137883 */ /* 0x000fe40008000000 */
[----:B------:R-:W-:Y:S02]  /*4ba0*/  UISETP.NE.AND UP2, UPT, UR34, 0x1, UPT ;  /* 0x000000012200788c */ /* 0x000fe4000bf45270 */
[----:B------:R-:W-:Y:S02]  /*4bb0*/  UIMAD.WIDE.U32 UR10, UR15, UR32, URZ ;  /* 0x000000200f0a72a5 */ /* 0x000fe4000f8e00ff */
[----:B------:R-:W-:Y:S02]  /*4bc0*/  USEL UR4, UR29, UR38, !UP2 ;  /* 0x000000261d047287 */ /* 0x000fe4000d000000 */
[----:B------:R-:W-:Y:S02]  /*4bd0*/  UISETP.NE.AND UP0, UPT, UR18, 0x1, UPT ;  /* 0x000000011200788c */ /* 0x000fe4000bf05270 */
[----:B------:R-:W-:Y:S02]  /*4be0*/  UP2UR UR22, UPR, URZ, 0x2 ;  /* 0x00000002ff167883 */ /* 0x000fe40008000000 */
[----:B------:R-:W-:Y:S02]  /*4bf0*/  UISETP.NE.AND UP1, UPT, UR39, 0x1, UPT ;  /* 0x000000012700788c */ /* 0x000fe4000bf25270 */
[----:B-1----:R-:W-:Y:S02]  /*4c00*/  UIMAD.WIDE.U32 UR12, UR4, UR16, URZ ;  /* 0x00000010040c72a5 */ /* 0x002fe4000f8e00ff */
[----:B------:R-:W-:Y:S01]  /*4c10*/  USEL UR7, UR36, UR44, !UP0 ;  /* 0x0000002c24077287 */ /* 0x000fe2000c000000 */
[----:B------:R-:W-:Y:S02]  /*4c20*/  UMOV UR5, UR9 ;  /* 0x0000000900057c82 */ /* 0x000fe40008000000 */
[----:B------:R-:W-:Y:S02]  /*4c30*/  USHF.R.U32.HI UR6, URZ, UR46, UR5 ;  /* 0x0000002eff067299 */ /* 0x000fe40008011605 */
[----:B------:R-:W-:Y:S02]  /*4c40*/  UIMAD.WIDE.U32 UR20, UR7, UR16, URZ ;  /* 0x00000010071472a5 */ /* 0x000fe4000f8e00ff */
[----:B------:R-:W-:Y:S02]  /*4c50*/  USEL UR6, UR14, UR6, !UP2 ;  /* 0x000000060e067287 */ /* 0x000fe4000d000000 */
[----:B------:R-:W-:Y:S01]  /*4c60*/  UISETP.NE.AND UP2, UPT, UR19, URZ, UPT ;  /* 0x000000ff1300728c */ /* 0x000fe2000bf45270 */
[----:B------:R-:W-:Y:S01]  /*4c70*/  UMOV UR5, UR11 ;  /* 0x0000000b00057c82 */ /* 0x000fe20008000000 */
[----:B------:R-:W-:Y:S02]  /*4c80*/  UIMAD.WIDE.U32 UR10, UR6, UR16, URZ ;  /* 0x00000010060a72a5 */ /* 0x000fe4000f8e00ff */
[----:B------:R-:W-:Y:S03]  /*4c90*/  USHF.R.U32.HI UR8, URZ, UR33, UR5 ;  /* 0x00000021ff087299 */ /* 0x000fe60008011605 */
[----:B------:R-:W-:Y:S02]  /*4ca0*/  UMOV UR5, UR13 ;  /* 0x0000000d00057c82 */ /* 0x000fe40008000000 */
[----:B------:R-:W-:Y:S03]  /*4cb0*/  @UP1 USHF.R.U32.HI UR4, URZ, UR17, UR5 ;  /* 0x00000011ff041299 */ /* 0x000fe60008011605 */
[----:B------:R-:W-:Y:S01]  /*4cc0*/  UMOV UR5, UR21 ;  /* 0x0000001500057c82 */ /* 0x000fe20008000000 */
[----:B------:R-:W-:Y:S02]  /*4cd0*/  UIMAD UR4, UR39, UR4, URZ ;  /* 0x00000004270472a4 */ /* 0x000fe4000f8e02ff */
[----:B------:R-:W-:Y:S02]  /*4ce0*/  @UP1 USHF.R.U32.HI UR7, URZ, UR17, UR5 ;  /* 0x00000011ff071299 */ /* 0x000fe40008011605 */
[----:B------:R-:W-:Y:S02]  /*4cf0*/  USEL UR5, UR15, UR8, !UP0 ;  /* 0x000000080f057287 */ /* 0x000fe4000c000000 */
[----:B------:R-:W-:Y:S02]  /*4d00*/  UIMAD UR8, UR39, UR7, URZ ;  /* 0x00000007270872a4 */ /* 0x000fe4000f8e02ff */
[----:B------:R-:W-:Y:S03]  /*4d10*/  UISETP.GE.AND UP0, UPT, UR6, UR4, UPT ;  /* 0x000000040600728c */ /* 0x000fe6000bf06270 */
[----:B------:R-:W-:Y:S01]  /*4d20*/  UMOV UR4, UR11 ;  /* 0x0000000b00047c82 */ /* 0x000fe20008000000 */
[----:B------:R-:W-:Y:S02]  /*4d30*/  UISETP.GE.OR UP0, UPT, UR5, UR8, UP0 ;  /* 0x000000080500728c */ /* 0x000fe40008706670 */
[----:B------:R-:W-:Y:S02]  /*4d40*/  USHF.R.U32.HI UR4, URZ, UR17, UR4 ;  /* 0x00000011ff047299 */ /* 0x000fe40008011604 */
[----:B------:R-:W-:Y:S02]  /*4d50*/  UIMAD.WIDE.U32 UR8, UR5, UR16, URZ ;  /* 0x00000010050872a5 */ /* 0x000fe4000f8e00ff */
[----:B------:R-:W-:Y:S04]  /*4d60*/  USEL UR10, UR6, UR4, !UP1 ;  /* 0x00000004060a7287 */ /* 0x000fe8000c800000 */
[----:B------:R-:W-:Y:S01]  /*4d70*/  UIADD3 UR11, UPT, UPT, -UR10, URZ, URZ ;  /* 0x000000ff0a0b7290 */ /* 0x000fe2000fffe1ff */
[----:B------:R-:W-:Y:S02]  /*4d80*/  @!UP0 UMOV UR4, UR9 ;  /* 0x0000000900048c82 */ /* 0x000fe40008000000 */
[----:B------:R-:W-:Y:S02]  /*4d90*/  @!UP0 USHF.R.U32.HI UR4, URZ, UR17, UR4 ;  /* 0x00000011ff048299 */ /* 0x000fe40008011604 */
[----:B------:R-:W-:Y:S02]  /*4da0*/  UIMAD UR8, UR39, UR11, UR6 ;  /* 0x0000000b270872a4 */ /* 0x000fe4000f8e0206 */
[----:B------:R-:W-:Y:S02]  /*4db0*/  @!UP0 USEL UR4, UR5, UR4, !UP1 ;  /* 0x0000000405048287 */ /* 0x000fe4000c800000 */
[----:B------:R-:W-:Y:S02]  /*4dc0*/  UISETP.NE.AND UP1, UPT, UR22, URZ, UPT ;  /* 0x000000ff1600728c */ /* 0x000fe4000bf25270 */
[----:B------:R-:W-:Y:S02]  /*4dd0*/  @!UP0 UIMAD UR8, UR7, UR8, UR4 ;  /* 0x00000008070882a4 */ /* 0x000fe4000f8e0204 */
[----:B------:R-:W-:Y:S02]  /*4de0*/  @!UP0 UIADD3 UR9, UPT, UPT, UR10, -UR4, URZ ;  /* 0x800000040a098290 */ /* 0x000fe4000fffe0ff */
[----:B------:R-:W-:Y:S02]  /*4df0*/  UIADD3 UR4, UPT, UPT, -UR5, URZ, URZ ;  /* 0x000000ff05047290 */ /* 0x000fe4000fffe1ff */
[----:B------:R-:W-:Y:S02]  /*4e00*/  UIADD3 UR7, UPT, UPT, -UR6, URZ, URZ ;  /* 0x000000ff06077290 */ /* 0x000fe4000fffe1ff */
[----:B------:R-:W-:Y:S02]  /*4e10*/  @!UP0 UIMAD UR6, UR9, UR39, UR5 ;  /* 0x00000027090682a4 */ /* 0x000fe4000f8e0205 */
[----:B------:R-:W-:Y:S02]  /*4e20*/  UIMAD UR15, UR18, UR4, UR15 ;  /* 0x00000004120f72a4 */ /* 0x000fe4000f8e020f */
[----:B------:R-:W-:Y:S01]  /*4e30*/  UIMAD UR4, UR34, UR7, UR14 ;  /* 0x00000007220472a4 */ /* 0x000fe2000f8e020e */
[----:B------:R-:W-:Y:S02]  /*4e40*/  @!UP0 UMOV UR5, UR8 ;  /* 0x0000000800058c82 */ /* 0x000fe40008000000 */
[----:B------:R-:W-:Y:S02]  /*4e50*/  UIMAD UR15, UR5, UR18, UR15 ;  /* 0x00000012050f72a4 */ /* 0x000fe4000f8e020f */
[----:B------:R-:W-:Y:S11]  /*4e60*/  UIMAD UR14, UR6, UR34, UR4 ;  /* 0x00000022060e72a4 */ /* 0x000ff6000f8e0204 */
[----:B------:R-:W-:Y:S01]  /*4e70*/  @!UPT UIADD3 URZ, UPT, UPT, URZ, URZ, URZ ;  /* 0x000000fffffff290 */ /* 0x000fe2000fffe0ff */
.L_x_87:
[----:B------:R-:W2:Y:S01]  /*4e80*/  @!UP3 LDCU.128 UR20, c[0x0][0xb10] ;  /* 0x00016200ff14b7ac */ /* 0x000ea20008000c00 */
[----:B------:R-:W-:Y:S04]  /*4e90*/  ISETP.NE.U32.AND P1, PT, RZ, UR26, PT ;  /* 0x0000001aff007c0c */ /* 0x000fe8000bf25070 */
[----:B------:R-:W-:Y:S01]  /*4ea0*/  ISETP.NE.AND.EX P1, PT, RZ, UR27, PT, P1 ;  /* 0x0000001bff007c0c */ /* 0x000fe2000bf25310 */
[----:B------:R-:W4:Y:S01]  /*4eb0*/  @!UP3 LDCU UR5, c[0x0][0xb0c] ;  /* 0x00016180ff05b7ac */ /* 0x000f220008000800 */
[----:B------:R-:W-:Y:S02]  /*4ec0*/  USHF.L.U32 UR10, UR28, 0x6, URZ ;  /* 0x000000061c0a7899 */ /* 0x000fe400080006ff */
[----:B--2---:R-:W-:Y:S07]  /*4ed0*/  UIMAD.WIDE.U32 UR6, UR15, UR20, URZ ;  /* 0x000000140f0672a5 */ /* 0x004fee000f8e00ff */
[----:B------:R-:W-:Y:S01]  /*4ee0*/  @!UP3 UMOV UR4, UR7 ;  /* 0x000000070004bc82 */ /* 0x000fe20008000000 */
[----:B----4-:R-:W-:Y:S02]  /*4ef0*/  @!UP3 UISETP.NE.AND UP0, UPT, UR5, 0x1, UPT ;  /* 0x000000010500b88c */ /* 0x010fe4000bf05270 */
[----:B------:R-:W-:Y:S02]  /*4f00*/  @!UP3 USHF.R.U32.HI UR4, URZ, UR21, UR4 ;  /* 0x00000015ff04b299 */ /* 0x000fe40008011604 */
[----:B------:R-:W-:Y:S02]  /*4f10*/  UIMAD.WIDE.U32 UR6, UR14, UR23, URZ ;  /* 0x000000170e0672a5 */ /* 0x000fe4000f8e00ff */
[----:B------:R-:W-:Y:S02]  /*4f20*/  @!UP3 USEL UR8, UR15, UR4, !UP0 ;  /* 0x000000040f08b287 */ /* 0x000fe4000c000000 */
[----:B------:R-:W-:Y:S03]  /*4f30*/  @!UP3 UISETP.NE.AND UP0, UPT, UR22, 0x1, UPT ;  /* 0x000000011600b88c */ /* 0x000fe6000bf05270 */
[----:B------:R-:W-:Y:S02]  /*4f40*/  @!UP3 UMOV UR6, UR7 ;  /* 0x000000070006bc82 */ /* 0x000fe40008000000 */
[----:B------:R-:W2:Y:S02]  /*4f50*/  @!UP3 LDCU UR4, c[0x0][0xb20] ;  /* 0x00016400ff04b7ac */ /* 0x000ea40008000800 */
[----:B--2---:R-:W-:Y:S04]  /*4f60*/  @!UP3 USHF.R.U32.HI UR6, URZ, UR4, UR6 ;  /* 0x00000004ff06b299 */ /* 0x004fe80008011606 */
[----:B------:R-:W-:Y:S04]  /*4f70*/  @!UP3 USEL UR6, UR14, UR6, !UP0 ;  /* 0x000000060e06b287 */ /* 0x000fe8000c000000 */
[----:B------:R-:W-:Y:S02]  /*4f80*/  @!UP3 UIADD3 UR4, UPT, UPT, -UR8, UR6, URZ ;  /* 0x000000060804b290 */ /* 0x000fe4000fffe1ff */
[----:B------:R-:W-:Y:S02]  /*4f90*/  @!UP3 UIADD3 UR6, UPT, UPT, UR8, -UR6, URZ ;  /* 0x800000060806b290 */ /* 0x000fe4000fffe0ff */
[----:B------:R-:W-:Y:S02]  /*4fa0*/  @!UP3 UIMAD UR15, UR4, UR5, UR15 ;  /* 0x00000005040fb2a4 */ /* 0x000fe4000f8e020f */
[----:B------:R-:W-:Y:S01]  /*4fb0*/  @!UP3 UIMAD UR14, UR6, UR22, UR14 ;  /* 0x00000016060eb2a4 */ /* 0x000fe2000f8e020e */
[----:B------:R-:W-:Y:S11]  /*4fc0*/  BRA.U UP4, `(.L_x_88) ;  /* 0x0000000104107547 */ /* 0x000ff6000b800000 */
[----:B------:R-:W-:Y:S04]  /*4fd0*/  MOV R0, UR45 ;  /* 0x0000002d00007c02 */ /* 0x000fe80008000f00 */
[----:B------:R-:W-:Y:S04]  /*4fe0*/  SHF.L.U32 R13, R0, 0x1f, RZ ;  /* 0x0000001f000d7819 */ /* 0x000fe800000006ff */
[----:B------:R-:W2:Y:S02]  /*4ff0*/  SYNCS.PHASECHK.TRANS64.TRYWAIT P2, [UR24+0xd8], R13 ;  /* 0x0000d80dff0075a7 */ /* 0x000ea40008041118 */
[----:B--2---:R-:W-:Y:S05]  /*5000*/  @!P2 BRA `(.L_x_89) ;  /* 0x000000400054a947 */ /* 0x004fea0003800000 */
.L_x_88:
[----:B------:R-:W-:Y:S05]  /*5010*/  BRA.U !UP6, `(.L_x_90) ;  /* 0x000000010e387547 */ /* 0x000fea000b800000 */
[----:B------:R-:W-:Y:S01]  /*5020*/  UPLOP3.LUT UP1, UPT, UPT, UPT, UP5, 0x80, 0x8 ;  /* 0x000000000008789c */ /* 0x000fe20003f2f050 */
[----:B--2---:R-:W-:Y:S01]  /*5030*/  HFMA2 R0, -RZ, RZ, 0, 5.9604644775390625e-08 ;  /* 0x00000001ff007431 */ /* 0x004fe200000001ff */
[----:B------:R-:W2:Y:S01]  /*5040*/  LDCU.64 UR8, c[0x0][0x358] ;  /* 0x00006b00ff0877ac */ /* 0x000ea20008000a00 */
[----:B------:R-:W-:Y:S03]  /*5050*/  IMAD.MOV.U32 R87, RZ, RZ, 0x1 ;  /* 0x00000001ff577424 */ /* 0x000fe600078e00ff */
[----:B------:R-:W-:Y:S05]  /*5060*/  PLOP3.LUT P2, PT, PT, PT, UP1, 0x80, 0x8 ;  /* 0x000000000008781c */ /* 0x000fea0003f4f018 */
[----:B------:R-:W4:Y:S01]  /*5070*/  @UP1 LDCU.64 UR4, c[0x0][0x888] ;  /* 0x00011100ff0417ac */ /* 0x000f220008000a00 */
[----:B------:R-:W-:Y:S07]  /*5080*/  @UP1 UIMAD UR6, UR53, UR26, URZ ;  /* 0x0000001a350612a4 */ /* 0x000fee000f8e02ff */
[----:B------:R-:W-:Y:S01]  /*5090*/  @!P2 PRMT R87, R0, 0x7610, R87 ;  /* 0x000076100057a816 */ /* 0x000fe20000000057 */
[----:B----4-:R-:W-:Y:S06]  /*50a0*/  @UP1 UIMAD.WIDE UR4, UR6, 0x4, UR4 ;  /* 0x00000004060418a5 */ /* 0x010fec000f8e0204 */
[----:B------:R-:W-:Y:S01]  /*50b0*/  IMAD.U32 R12, RZ, RZ, UR4 ;  /* 0x00000004ff0c7e24 */ /* 0x000fe2000f8e00ff */
[----:B------:R-:W-:Y:S04]  /*50c0*/  MOV R13, UR5 ;  /* 0x00000005000d7c02 */ /* 0x000fe80008000f00 */
[----:B------:R-:W4:Y:S01]  /*50d0*/  @!UP1 LDCU UR4, c[0x0][0x880] ;  /* 0x00011000ff0497ac */ /* 0x000f220008000800 */
[----:B--2--5:R2:W5:Y:S02]  /*50e0*/  @P2 LDG.E R41, desc[UR8][R12.64] ;  /* 0x000000080c292981 */ /* 0x024564000c1e1900 */
[----:B--2-4-:R-:W-:Y:S07]  /*50f0*/  @!P2 IMAD.U32 R41, RZ, RZ, UR4 ;  /* 0x00000004ff29ae24 */ /* 0x014fee000f8e00ff */
.L_x_90:
[----:B-----5:R-:W-:Y:S01]  /*5100*/  @!P1 FSETP.EQ.AND P3, PT, R41, RZ, PT ;  /* 0x000000ff2900920b */ /* 0x020fe20003f62000 */
[----:B------:R-:W-:Y:S01]  /*5110*/  @!UPT UIADD3 URZ, UPT, UPT, URZ, URZ, URZ ;  /* 0x000000fffffff290 */ /* 0x000fe2000fffe0ff */
[----:B------:R-:W-:Y:S11]  /*5120*/  @!P1 BRA `(.L_x_91) ;  /* 0x0000000000149947 */ /* 0x000ff60003800000 */
[----:B------:R-:W-:Y:S02]  /*5130*/  LOP3.LUT P1, RZ, R87, 0xff, RZ, 0xc0, !PT ;  /* 0x000000ff57ff7812 */ /* 0x000fe4000782c0ff */
[----:B------:R-:W-:Y:S04]  /*5140*/  PLOP3.LUT P3, PT, PT, PT, UP1, 0x80, 0x8 ;  /* 0x000000000008781c */ /* 0x000fe80003f6f018 */
[----:B------:R-:W-:Y:S07]  /*5150*/  PLOP3.LUT P3, PT, P3, PT, PT, 0x8, 0x80 ;  /* 0x000000000080781c */ /* 0x000fee0001f6e170 */
[----:B------:R-:W-:Y:S11]  /*5160*/  @P1 FSETP.EQ.AND P3, PT, R41, RZ, PT ;  /* 0x000000ff2900120b */ /* 0x000ff60003f62000 */
[----:B------:R-:W-:Y:S02]  /*5170*/  @!UPT UIADD3 URZ, UPT, UPT, URZ, URZ, URZ ;  /* 0x000000fffffff290 */ /* 0x000fe4000fffe0ff */
.L_x_91:
[----:B------:R-:W-:Y:S01]  /*5180*/  ULEA UR4, UR25, UR24, 0x3 ;  /* 0x0000001819047291 */ /* 0x000fe2000f8e18ff */
[----:B--2---:R-:W-:Y:S01]  /*5190*/  SHF.L.U32 R13, R9, 0x1f, RZ ;  /* 0x0000001f090d7819 */ /* 0x004fe200000006ff */
[----:B------:R-:W-:Y:S02]  /*51a0*/  USHF.L.U32 UR11, UR52, 0x7, URZ ;  /* 0x00000007340b7899 */ /* 0x000fe400080006ff */
[----:B------:R-:W-:Y:S02]  /*51b0*/  UISETP.NE.AND UP0, UPT, UR40, 0x1, UPT ;  /* 0x000000012800788c */ /* 0x000fe4000bf05270 */
[----:B------:R-:W-:Y:S01]  /*51c0*/  UIMAD.WIDE.U32 UR6, UR11, UR41, URZ ;  /* 0x000000290b0672a5 */ /* 0x000fe2000f8e00ff */
[----:B------:R-:W-:Y:S02]  /*51d0*/  ELECT P2, URZ, PT ;  /* 0x0000000000ff782f */ /* 0x000fe40003840000 */
[----:B------:R-:W2:Y:S02]  /*51e0*/  SYNCS.PHASECHK.TRANS64.TRYWAIT P1, [UR4+0xb8], R13 ;  /* 0x0000b80dff0075a7 */ /* 0x000ea40008021104 */
[----:B------:R-:W-:Y:S02]  /*51f0*/  PLOP3.LUT P2, PT, P3, P2, PT, 0xf2, 0x2f ;  /* 0x00000000002f781c */ /* 0x000fe40001f45e72 */
[----:B------:R-:W-:Y:S02]  /*5200*/  UMOV UR5, UR7 ;  /* 0x0000000700057c82 */ /* 0x000fe40008000000 */
[----:B------:R-:W-:Y:S04]  /*5210*/  USHF.R.U32.HI UR5, URZ, UR42, UR5 ;  /* 0x0000002aff057299 */ /* 0x000fe80008011605 */
[----:B------:R-:W-:Y:S02]  /*5220*/  USEL UR12, UR11, UR5, !UP0 ;  /* 0x000000050b0c7287 */ /* 0x000fe4000c000000 */
[----:B------:R-:W-:Y:S02]  /*5230*/  UISETP.NE.AND UP0, UPT, UR43, 0x1, UPT ;  /* 0x000000012b00788c */ /* 0x000fe4000bf05270 */
[----:B---3--:R-:W-:Y:S07]  /*5240*/  UIMAD.WIDE.U32 UR6, UR12, UR30, URZ ;  /* 0x0000001e0c0672a5 */ /* 0x008fee000f8e00ff */
[----:B------:R-:W-:Y:S02]  /*5250*/  UMOV UR5, UR7 ;  /* 0x0000000700057c82 */ /* 0x000fe40008000000 */
[----:B------:R-:W-:Y:S04]  /*5260*/  USHF.R.U32.HI UR5, URZ, UR31, UR5 ;  /* 0x0000001fff057299 */ /* 0x000fe80008011605 */
[----:B------:R-:W-:Y:S02]  /*5270*/  USEL UR13, UR12, UR5, !UP0 ;  /* 0x000000050c0d7287 */ /* 0x000fe4000c000000 */
[----:B------:R-:W-:Y:S02]  /*5280*/  UIADD3 UR5, UPT, UPT, -UR12, URZ, URZ ;  /* 0x000000ff0c057290 */ /* 0x000fe4000fffe1ff */
[----:B------:R-:W-:Y:S02]  /*5290*/  UIADD3 UR6, UPT, UPT, -UR13, URZ, URZ ;  /* 0x000000ff0d067290 */ /* 0x000fe4000fffe1ff */
[----:B------:R-:W-:Y:S02]  /*52a0*/  UIMAD UR11, UR40, UR5, UR11 ;  /* 0x00000005280b72a4 */ /* 0x000fe4000f8e020b */
[----:B------:R-:W-:Y:S01]  /*52b0*/  UIMAD UR12, UR43, UR6, UR12 ;  /* 0x000000062b0c72a4 */ /* 0x000fe2000f8e020c */
[----:B--2---:R-:W-:Y:S11]  /*52c0*/  @!P1 BRA `(.L_x_92) ;  /* 0x0000003c00bc9947 */ /* 0x004ff60003800000 */
.L_x_174:
[----:B------:R-:W3:Y:S01]  /*52d0*/  S2UR UR23, SR_CgaCtaId ;  /* 0x00000000001779c3 */ /* 0x000ee20000008800 */
[----:B------:R-:W-:Y:S01]  /*52e0*/  VOTEU.ALL UP0, P2 ;  /* 0x0000000000ff7886 */ /* 0x000fe20001000000 */
[----:B------:R-:W-:Y:S01]  /*52f0*/  @!P2 IADD3 R2, P1, PT, R10, 0x580, RZ ;  /* 0x000005800a02a810 */ /* 0x000fe20007f3e0ff */
[----:B------:R-:W-:Y:S01]  /*5300*/  UIADD3 UR9, UPT, UPT, UR4, 0xa0, URZ ;  /* 0x000000a004097890 */ /* 0x000fe2000fffe0ff */
[----:B------:R-:W-:Y:S02]  /*5310*/  @P0 SHF.R.U32.HI R4, RZ, 0x10, R5 ;  /* 0x00000010ff040819 */ /* 0x000fe40000011605 */
[----:B------:R-:W-:Y:S01]  /*5320*/  @!UP0 ULEA UR5, UR25, UR24, 0xd ;  /* 0x0000001819058291 */ /* 0x000fe2000f8e68ff */
[----:B--2---:R-:W-:Y:S01]  /*5330*/  @!P2 IMAD.X R0, RZ, RZ, R11, P1 ;  /* 0x000000ffff00a224 */ /* 0x004fe200008e060b */
[----:B------:R-:W-:Y:S01]  /*5340*/  @!P2 R2UR UR7, R2 ;  /* 0x000000000207a2ca */ /* 0x000fe200000e0000 */
[----:B------:R-:W-:Y:S01]  /*5350*/  @!UP0 UPRMT UR6, URZ, 0x40, URZ ;  /* 0x00000040ff068896 */ /* 0x000fe200080000ff */
[----:B------:R-:W-:Y:S01]  /*5360*/  @P0 R2UR UR53, R4 ;  /* 0x00000000043502ca */ /* 0x000fe200000e0000 */
[----:B------:R-:W-:Y:S02]  /*5370*/  @!UP0 UIADD3 UR8, UPT, UPT, UR5, 0x200, URZ ;  /* 0x0000020005088890 */ /* 0x000fe4000fffe0ff */
[----:B------:R-:W-:Y:S01]  /*5380*/  @!P2 R2UR UR5, R0 ;  /* 0x000000000005a2ca */ /* 0x000fe200000e0000 */
[----:B------:R-:W-:Y:S01]  /*5390*/  @!UP0 UPRMT UR19, UR6, 0x5410, URZ ;  /* 0x0000541006138896 */ /* 0x000fe200080000ff */
[----:B------:R-:W-:Y:S01]  /*53a0*/  @!P2 IMAD.MOV.U32 R0, RZ, RZ, 0x2000 ;  /* 0x00002000ff00a424 */ /* 0x000fe200078e00ff */
[----:B------:R-:W-:Y:S04]  /*53b0*/  UIADD3 UR6, UPT, UPT, UR25, 0x1, URZ ;  /* 0x0000000119067890 */ /* 0x000fe8000fffe0ff */
[----:B------:R-:W-:Y:S01]  /*53c0*/  UISETP.NE.AND UP0, UPT, UR6, 0x3, UPT ;  /* 0x000000030600788c */ /* 0x000fe2000bf05270 */
[----:B------:R-:W-:Y:S03]  /*53d0*/  IMAD.U32 R14, RZ, RZ, UR7 ;  /* 0x00000007ff0e7e24 */ /* 0x000fe6000f8e00ff */
[----:B------:R-:W-:Y:S02]  /*53e0*/  USEL UR6, UR6, URZ, UP0 ;  /* 0x000000ff06067287 */ /* 0x000fe40008000000 */
[----:B------:R-:W-:Y:S01]  /*53f0*/  IMAD.U32 R15, RZ, RZ, UR5 ;  /* 0x00000005ff0f7e24 */ /* 0x000fe2000f8e00ff */
[----:B------:R-:W-:Y:S01]  /*5400*/  @!P2 R2UR UR20, R14 ;  /* 0x000000000e14a2ca */ /* 0x000fe200000e0000 */
[----:B------:R-:W-:Y:S02]  /*5410*/  USEL UR22, URZ, 0x1, UP0 ;  /* 0x00000001ff167887 */ /* 0x000fe40008000000 */
[----:B------:R-:W-:Y:S01]  /*5420*/  VOTEU.ALL UP0, P2 ;  /* 0x0000000000ff7886 */ /* 0x000fe20001000000 */
[----:B------:R-:W-:Y:S01]  /*5430*/  @!P2 R2UR UR21, R15 ;  /* 0x000000000f15a2ca */ /* 0x000fe200000e0000 */
[----:B---3--:R-:W-:Y:S02]  /*5440*/  UPRMT UR7, UR23, 0x654, UR9 ;  /* 0x0000065417077896 */ /* 0x008fe40008000009 */
[----:B------:R-:W-:Y:S01]  /*5450*/  ULEA UR5, UR6, UR24, 0x3 ;  /* 0x0000001806057291 */ /* 0x000fe2000f8e18ff */
[----:B------:R-:W-:Y:S04]  /*5460*/  LOP3.LUT R9, R9, UR22, RZ, 0x3c, !PT ;  /* 0x0000001609097c12 */ /* 0x000fe8000f8e3cff */
[----:B------:R-:W-:Y:S05]  /*5470*/  SHF.L.U32 R12, R9, 0x1f, RZ ;  /* 0x0000001f090c7819 */ /* 0x000fea00000006ff */
[----:B------:R2:W-:Y:S01]  /*5480*/  @!UP0 UTMALDG.4D.IM2COL [UR8], [UR20], UR19 ;  /* 0x00000008140083b4 */ /* 0x0005e20008058013 */
[----:B------:R2:W-:Y:S01]  /*5490*/  @!P2 SYNCS.ARRIVE.TRANS64.RED.A0TR RZ, [UR4+0xa0], R0 ;  /* 0x0000a000ffffa9a7 */ /* 0x0005e20008300404 */
[----:B------:R-:W-:Y:S01]  /*54a0*/  SYNCS.ARRIVE.TRANS64.RED.A1T0 RZ, [UR7], RZ ;  /* 0x000000ffffff79a7 */ /* 0x000fe20008100407 */
[----:B------:R-:W3:Y:S02]  /*54b0*/  SYNCS.PHASECHK.TRANS64.TRYWAIT P1, [UR5+0xb8], R12 ;  /* 0x0000b80cff0075a7 */ /* 0x000ee40008021105 */
[----:B--23--:R-:W-:Y:S05]  /*54c0*/  @!P1 BRA `(.L_x_93) ;  /* 0x0000003c00549947 */ /* 0x00cfea0003800000 */
.L_x_176:
[----:B------:R-:W3:Y:S01]  /*54d0*/  S2UR UR23, SR_CgaCtaId ;  /* 0x00000000001779c3 */ /* 0x000ee20000008800 */
[----:B------:R-:W-:Y:S01]  /*54e0*/  UIADD3 UR9, UPT, UPT, UR5, 0xa0, URZ ;  /* 0x000000a005097890 */ /* 0x000fe2000fffe0ff */
[----:B------:R-:W-:Y:S01]  /*54f0*/  @!P2 IADD3 R2, P0, PT, R10, 0x580, RZ ;  /* 0x000005800a02a810 */ /* 0x000fe20007f1e0ff */
[----:B------:R-:W-:Y:S01]  /*5500*/  UPLOP3.LUT UP4, UPT, UPT, UPT, UPT, 0x80, 0x8 ;  /* 0x000000000008789c */ /* 0x000fe20003f8f070 */
[----:B------:R-:W-:Y:S01]  /*5510*/  R2UR UR22, R93 ;  /* 0x000000005d1672ca */ /* 0x000fe200000e0000 */
[----:B------:R-:W-:Y:S01]  /*5520*/  VOTEU.ALL UP0, P2 ;  /* 0x0000000000ff7886 */ /* 0x000fe20001000000 */
[----:B------:R-:W-:Y:S01]  /*5530*/  R2UR UR21, R94 ;  /* 0x000000005e1572ca */ /* 0x000fe200000e0000 */
[----:B------:R-:W-:Y:S01]  /*5540*/  @!P2 IMAD.X R0, RZ, RZ, R11, P0 ;  /* 0x000000ffff00a224 */ /* 0x000fe200000e060b */
[----:B------:R-:W-:Y:S02]  /*5550*/  LOP3.LUT R8, R8, 0x1, RZ, 0x3c, !PT ;  /* 0x0000000108087812 */ /* 0x000fe400078e3cff */
[----:B------:R-:W-:Y:S02]  /*5560*/  @!UP0 UPRMT UR7, URZ, 0x40, URZ ;  /* 0x00000040ff078896 */ /* 0x000fe400080000ff */
[----:B------:R-:W-:Y:S02]  /*5570*/  @!UP0 ULEA UR4, UR6, UR24, 0xd ;  /* 0x0000001806048291 */ /* 0x000fe4000f8e68ff */
[----:B------:R-:W-:Y:S02]  /*5580*/  UIADD3 UR6, UPT, UPT, UR6, 0x1, URZ ;  /* 0x0000000106067890 */ /* 0x000fe4000fffe0ff */
[----:B------:R-:W-:Y:S02]  /*5590*/  @!UP0 UIADD3 UR10, UPT, UPT, UR10, 0x20, URZ ;  /* 0x000000200a0a8890 */ /* 0x000fe4000fffe0ff */
[----:B------:R-:W-:Y:S01]  /*55a0*/  @!UP0 UIADD3 UR8, UPT, UPT, UR4, 0x200, URZ ;  /* 0x0000020004088890 */ /* 0x000fe2000fffe0ff */
[----:B------:R-:W-:Y:S01]  /*55b0*/  @!P2 R2UR UR4, R0 ;  /* 0x000000000004a2ca */ /* 0x000fe200000e0000 */
[----:B------:R-:W-:Y:S02]  /*55c0*/  @!UP0 UPRMT UR19, UR7, 0x5410, URZ ;  /* 0x0000541007138896 */ /* 0x000fe400080000ff */
[----:B------:R-:W-:Y:S02]  /*55d0*/  UISETP.NE.AND UP0, UPT, UR6, 0x3, UPT ;  /* 0x000000030600788c */ /* 0x000fe4000bf05270 */
[----:B------:R-:W-:Y:S02]  /*55e0*/  UIADD3 UR28, UPT, UPT, UR14, UR22, URZ ;  /* 0x000000160e1c7290 */ /* 0x000fe4000fffe0ff */
[----:B------:R-:W-:Y:S01]  /*55f0*/  USEL UR25, UR6, URZ, UP0 ;  /* 0x000000ff06197287 */ /* 0x000fe20008000000 */
[----:B------:R-:W-:Y:S01]  /*5600*/  @!P2 R2UR UR6, R2 ;  /* 0x000000000206a2ca */ /* 0x000fe200000e0000 */
[----:B------:R-:W-:Y:S02]  /*5610*/  USEL UR20, URZ, 0x1, UP0 ;  /* 0x00000001ff147887 */ /* 0x000fe40008000000 */
[----:B------:R-:W-:Y:S01]  /*5620*/  VOTEU.ALL UP0, P2 ;  /* 0x0000000000ff7886 */ /* 0x000fe20001000000 */
[----:B------:R-:W-:Y:S01]  /*5630*/  UIADD3 UR52, UPT, UPT, UR15, UR21, URZ ;  /* 0x000000150f347290 */ /* 0x000fe2000fffe0ff */
[----:B--2---:R-:W-:Y:S01]  /*5640*/  IMAD.U32 R5, RZ, RZ, UR4 ;  /* 0x00000004ff057e24 */ /* 0x004fe2000f8e00ff */
[----:B---3--:R-:W-:Y:S01]  /*5650*/  UPRMT UR4, UR23, 0x654, UR9 ;  /* 0x0000065417047896 */ /* 0x008fe20008000009 */
[----:B------:R-:W-:Y:S03]  /*5660*/  LOP3.LUT R9, R9, UR20, RZ, 0x3c, !PT ;  /* 0x0000001409097c12 */ /* 0x000fe6000f8e3cff */
[----:B------:R-:W-:Y:S03]  /*5670*/  @!P2 R2UR UR7, R5 ;  /* 0x000000000507a2ca */ /* 0x000fe600000e0000 */
[----:B------:R-:W-:Y:S05]  /*5680*/  IMAD.U32 R4, RZ, RZ, UR6 ;  /* 0x00000006ff047e24 */ /* 0x000fea000f8e00ff */
[----:B------:R-:W-:Y:S11]  /*5690*/  @!P2 R2UR UR6, R4 ;  /* 0x000000000406a2ca */ /* 0x000ff600000e0000 */
[----:B------:R-:W-:Y:S02]  /*56a0*/  @!UPT UIADD3 URZ, UPT, UPT, URZ, URZ, URZ ;  /* 0x000000fffffff290 */ /* 0x000fe4000fffe0ff */
[----:B------:R2:W-:Y:S01]  /*56b0*/  @!UP0 UTMALDG.4D.IM2COL [UR8], [UR6], UR19 ;  /* 0x00000008060083b4 */ /* 0x0005e20008058013 */
[----:B------:R2:W-:Y:S01]  /*56c0*/  @!P2 SYNCS.ARRIVE.TRANS64.RED.A0TR RZ, [UR5+0xa0], R3 ;  /* 0x0000a003ffffa9a7 */ /* 0x0005e20008300405 */
[----:B------:R-:W-:Y:S01]  /*56d0*/  SYNCS.ARRIVE.TRANS64.RED.A1T0 RZ, [UR4], RZ ;  /* 0x000000ffffff79a7 */ /* 0x000fe20008100404 */
[----:B------:R-:W-:Y:S05]  /*56e0*/  BRA.U UP2, `(.L_x_94) ;  /* 0xfffffff102c47547 */ /* 0x000fea000b83ffff */
[----:B------:R-:W-:Y:S01]  /*56f0*/  UIADD3 UR24, UPT, UPT, UR24, 0xb8, URZ ;  /* 0x000000b818187890 */ /* 0x000fe2000fffe0ff */
[----:B--2---:R-:W-:-:S03]  /*5700*/  SHF.L.U32 R3, R9, 0x1f, RZ ;  /* 0x0000001f09037819 */ /* 0x004fc600000006ff */
[----:B------:R-:W-:-:S09]  /*5710*/  ULEA UR4, UR25, UR24, 0x3 ;  /* 0x0000001819047291 */ /* 0x000fd2000f8e18ff */
[----:B------:R-:W2:Y:S02]  /*5720*/  SYNCS.PHASECHK.TRANS64.TRYWAIT P0, [UR4], R3 ;  /* 0x00000003ff0075a7 */ /* 0x000ea40008001104 */
[----:B--2---:R-:W-:Y:S05]  /*5730*/  @!P0 BRA `(.L_x_95) ;  /* 0x0000003800d08947 */ /* 0x004fea0003800000 */
.L_x_178:
[----:B------:R-:W-:-:S04]  /*5740*/  UIADD3 UR4, UPT, UPT, UR25, 0x1, URZ ;  /* 0x0000000119047890 */ /* 0x000fc8000fffe0ff */
[----:B------:R-:W-:-:S04]  /*5750*/  UISETP.NE.AND UP0, UPT, UR4, 0x3, UPT ;  /* 0x000000030400788c */ /* 0x000fc8000bf05270 */
[----:B------:R-:W-:Y:S02]  /*5760*/  USEL UR6, URZ, 0x1, UP0 ;  /* 0x00000001ff067887 */ /* 0x000fe40008000000 */
[----:B------:R-:W-:-:S04]  /*5770*/  USEL UR4, UR4, URZ, UP0 ;  /* 0x000000ff04047287 */ /* 0x000fc80008000000 */
[----:B------:R-:W-:Y:S01]  /*5780*/  ULEA UR5, UR4, UR24, 0x3 ;  /* 0x0000001804057291 */ /* 0x000fe2000f8e18ff */
[----:B------:R-:W-:-:S04]  /*5790*/  LOP3.LUT R9, R9, UR6, RZ, 0x3c, !PT ;  /* 0x0000000609097c12 */ /* 0x000fc8000f8e3cff */
[----:B--2---:R-:W-:-:S04]  /*57a0*/  SHF.L.U32 R3, R9, 0x1f, RZ ;  /* 0x0000001f09037819 */ /* 0x004fc800000006ff */
[----:B------:R-:W2:Y:S02]  /*57b0*/  SYNCS.PHASECHK.TRANS64.TRYWAIT P0, [UR5], R3 ;  /* 0x00000003ff0075a7 */ /* 0x000ea40008001105 */
[----:B--2---:R-:W-:Y:S05]  /*57c0*/  @!P0 BRA `(.L_x_96) ;  /* 0x0000003800c48947 */ /* 0x004fea0003800000 */
.L_x_180:
[----:B------:R-:W-:-:S04]  /*57d0*/  UIADD3 UR4, UPT, UPT, UR4, 0x1, URZ ;  /* 0x0000000104047890 */ /* 0x000fc8000fffe0ff */
[----:B------:R-:W-:-:S04]  /*57e0*/  UISETP.NE.AND UP0, UPT, UR4, 0x3, UPT ;  /* 0x000000030400788c */ /* 0x000fc8000bf05270 */
[----:B------:R-:W-:Y:S02]  /*57f0*/  USEL UR5, URZ, 0x1, UP0 ;  /* 0x00000001ff057887 */ /* 0x000fe40008000000 */
[----:B------:R-:W-:-:S04]  /*5800*/  USEL UR4, UR4, URZ, UP0 ;  /* 0x000000ff04047287 */ /* 0x000fc80008000000 */
[----:B------:R-:W-:Y:S01]  /*5810*/  ULEA UR4, UR4, UR24, 0x3 ;  /* 0x0000001804047291 */ /* 0x000fe2000f8e18ff */
[----:B--2---:R-:W-:-:S04]  /*5820*/  LOP3.LUT R3, R9, UR5, RZ, 0x3c, !PT ;  /* 0x0000000509037c12 */ /* 0x004fc8000f8e3cff */
[----:B------:R-:W-:Y:S01]  /*5830*/  SHF.L.U32 R3, R3, 0x1f, RZ ;  /* 0x0000001f03037819 */ /* 0x000fe200000006ff */
[----:B------:R-:W-:-:S07]  /*5840*/  IMAD.U32 R0, RZ, RZ, UR4 ;  /* 0x00000004ff007e24 */ /* 0x000fce000f8e00ff */
.L_x_97:
[----:B--2---:R2:W3:Y:S02]  /*5850*/  SYNCS.PHASECHK.TRANS64.TRYWAIT P0, [R0+URZ], R3 ;  /* 0x00000003000075a7 */ /* 0x0044e400080011ff */
[----:B---3--:R-:W-:Y:S05]  /*5860*/  @!P0 NANOSLEEP.SYNCS 0x989680 ;  /* 0x009896800000895d */ /* 0x008fea0003900000 */
[----:B------:R-:W3:Y:S02]  /*5870*/  @!P0 SYNCS.PHASECHK.TRANS64 P0, [R0+URZ], R3 ;  /* 0x00000003000085a7 */ /* 0x000ee400080010ff */
[----:B-1-3--:R-:W-:Y:S05]  /*5880*/  @P0 EXIT ;  /* 0x000000000000094d */ /* 0x00afea0003800000 */
[----:B------:R-:W-:Y:S05]  /*5890*/  BRA `(.L_x_97) ;  /* 0xfffffffc00ec7947 */ /* 0x000fea000383ffff */
.L_x_85:
[----:B------:R-:W-:-:S06]  /*58a0*/  UISETP.GE.AND UP0, UPT, UR18, 0x4, UPT ;  /* 0x000000041200788c */ /* 0x000fcc000bf06270 */
[----:B------:R-:W-:-:S13]  /*58b0*/  PLOP3.LUT P0, PT, PT, PT, UP0, 0x80, 0x8 ;  /* 0x000000000008781c */ /* 0x000fda0003f0f008 */
[----:B-1----:R-:W-:Y:S05]  /*58c0*/  @!P0 EXIT ;  /* 0x000000000000894d */ /* 0x002fea0003800000 */
[----:B------:R-:W1:Y:S08]  /*58d0*/  S2UR UR4, SR_CgaCtaId ;  /* 0x00000000000479c3 */ /* 0x000e700000008800 */
[----:B------:R-:W-:Y:S01]  /*58e0*/  BAR.SYNC.DEFER_BLOCKING 0x6, 0xa0 ;  /* 0x0182800000007b1d */ /* 0x000fe20000010000 */
[C---:B------:R-:W-:Y:S01]  /*58f0*/  IMAD.SHL.U32 R0, R96.reuse, 0x20, RZ ;  /* 0x0000002060007824 */ /* 0x040fe200078e00ff */
[C---:B------:R-:W-:Y:S01]  /*5900*/  LOP3.LUT R97, R96.reuse, 0x2, RZ, 0xc0, !PT ;  /* 0x0000000260617812 */ /* 0x040fe200078ec0ff */
[C---:B------:R-:W-:Y:S01]  /*5910*/  IMAD.SHL.U32 R99, R96.reuse, 0x4, RZ ;  /* 0x0000000460637824 */ /* 0x040fe200078e00ff */
[C---:B------:R-:W-:Y:S01]  /*5920*/  LOP3.LUT R86, R96.reuse, 0x60, RZ, 0xc0, !PT ;  /* 0x0000006060567812 */ /* 0x040fe200078ec0ff */
[----:B------:R-:W-:Y:S01]  /*5930*/  IMAD.U32 R37, R96, 0x10000, RZ ;  /* 0x0001000060257824 */ /* 0x000fe200078e00ff */
[----:B------:R-:W-:-:S02]  /*5940*/  UMOV UR49, 0x400 ;  /* 0x0000040000317882 */ /* 0x000fc40000000000 */
[----:B------:R-:W2:Y:S01]  /*5950*/  LDC.64 R78, c[0x0][0x8b0] ;  /* 0x00022c00ff4e7b82 */ /* 0x000ea20000000a00 */
[----:B------:R-:W-:Y:S01]  /*5960*/  LOP3.LUT R6, R0, 0xc0, RZ, 0xc0, !PT ;  /* 0x000000c000067812 */ /* 0x000fe200078ec0ff */
[----:B------:R-:W-:Y:S01]  /*5970*/  IMAD.MOV.U32 R36, RZ, RZ, RZ ;  /* 0x000000ffff247224 */ /* 0x000fe200078e00ff */
[----:B------:R-:W-:Y:S02]  /*5980*/  LOP3.LUT R96, R96, 0x4, RZ, 0xc0, !PT ;  /* 0x0000000460607812 */ /* 0x000fe400078ec0ff */
[----:B------:R-:W-:Y:S02]  /*5990*/  CS2R R84, SRZ ;  /* 0x0000000000547805 */ /* 0x000fe4000001ff00 */
[----:B------:R-:W-:Y:S01]  /*59a0*/  LOP3.LUT R99, R6, 0x18, R99, 0xf8, !PT ;  /* 0x0000001806637812 */ /* 0x000fe200078ef863 */
[----:B------:R-:W-:Y:S01]  /*59b0*/  IMAD.MOV R97, RZ, RZ, -R97 ;  /* 0x000000ffff617224 */ /* 0x000fe200078e0a61 */
[----:B------:R-:W-:Y:S01]  /*59c0*/  IADD3 R98, PT, PT, -R96, 0x2, RZ ;  /* 0x0000000260627810 */ /* 0x000fe20007ffe1ff */
[----:B------:R-:W3:Y:S01]  /*59d0*/  LDC.64 R76, c[0x0][0x8a8] ;  /* 0x00022a00ff4c7b82 */ /* 0x000ee20000000a00 */
[----:B------:R-:W-:Y:S01]  /*59e0*/  LOP3.LUT R99, R99, 0xf20, R0, 0xf8, !PT ;  /* 0x00000f2063637812 */ /* 0x000fe200078ef800 */
[----:B------:R-:W-:Y:S01]  /*59f0*/  IMAD.MOV R96, RZ, RZ, -R96 ;  /* 0x000000ffff607224 */ /* 0x000fe200078e0a60 */
[----:B------:R-:W-:Y:S01]  /*5a00*/  LOP3.LUT R37, R37, 0x600000, RZ, 0xc0, !PT ;  /* 0x0060000025257812 */ /* 0x000fe200078ec0ff */
[----:B------:R-:W-:Y:S01]  /*5a10*/  IMAD.SHL.U32 R98, R98, 0x10, RZ ;  /* 0x0000001062627824 */ /* 0x000fe200078e00ff */
[----:B------:R-:W4:Y:S01]  /*5a20*/  LDCU UR63, c[0x0][0x370] ;  /* 0x00006e00ff3f77ac */ /* 0x000f220008000800 */
[----:B-1----:R-:W-:Y:S01]  /*5a30*/  ULEA UR49, UR4, UR49, 0x18 ;  /* 0x0000003104317291 */ /* 0x002fe2000f8ec0ff */
[----:B------:R-:W1:Y:S01]  /*5a40*/  LDCU.64 UR4, c[0x0][0x890] ;  /* 0x00011200ff0477ac */ /* 0x000e620008000a00 */
[----:B------:R-:W-:Y:S01]  /*5a50*/  UMOV UR55, 0x1 ;  /* 0x0000000100377882 */ /* 0x000fe20000000000 */
[----:B------:R-:W-:Y:S01]  /*5a60*/  UMOV UR50, URZ ;  /* 0x000000ff00327c82 */ /* 0x000fe20008000000 */
[----:B------:R-:W2:Y:S05]  /*5a70*/  LDCU UR45, c[0x0][0xb0c] ;  /* 0x00016180ff2d77ac */ /* 0x000eaa0008000800 */
[----:B------:R-:W4:Y:S01]  /*5a80*/  LDS R2, [UR49+0x130] ;  /* 0x00013031ff027984 */ /* 0x000f220008000800 */
[----:B------:R-:W2:Y:S01]  /*5a90*/  LDCU UR38, c[0x0][0xb30] ;  /* 0x00016600ff2677ac */ /* 0x000ea20008000800 */
[----:B------:R-:W2:Y:S01]  /*5aa0*/  LDCU.64 UR60, c[0x0][0x888] ;  /* 0x00011100ff3c77ac */ /* 0x000ea20008000a00 */
[----:B-1----:R-:W-:Y:S01]  /*5ab0*/  IMAD.U32 R90, RZ, RZ, UR4 ;  /* 0x00000004ff5a7e24 */ /* 0x002fe2000f8e00ff */
[----:B------:R-:W1:Y:S01]  /*5ac0*/  LDCU.64 UR46, c[0x0][0xb28] ;  /* 0x00016500ff2e77ac */ /* 0x000e620008000a00 */
[----:B------:R-:W-:Y:S01]  /*5ad0*/  IMAD.U32 R89, RZ, RZ, UR5 ;  /* 0x00000005ff597e24 */ /* 0x000fe2000f8e00ff */
[----:B------:R-:W2:Y:S01]  /*5ae0*/  LDCU.64 UR4, c[0x0][0xa90] ;  /* 0x00015200ff0477ac */ /* 0x000ea20008000a00 */
[----:B------:R-:W1:Y:S01]  /*5af0*/  LDCU.128 UR56, c[0x0][0xb10] ;  /* 0x00016200ff3877ac */ /* 0x000e620008000c00 */
[----:B------:R-:W1:Y:S01]  /*5b00*/  LDCU UR62, c[0x0][0x374] ;  /* 0x00006e80ff3e77ac */ /* 0x000e620008000800 */
[----:B------:R-:W-:Y:S01]  /*5b10*/  UMOV UR54, URZ ;  /* 0x000000ff00367c82 */ /* 0x000fe20008000000 */
[----:B------:R-:W-:Y:S01]  /*5b20*/  UMOV UR51, URZ ;  /* 0x000000ff00337c82 */ /* 0x000fe20008000000 */
[----:B--2---:R-:W-:Y:S01]  /*5b30*/  IMAD.U32 R92, RZ, RZ, UR4 ;  /* 0x00000004ff5c7e24 */ /* 0x004fe2000f8e00ff */
[----:B------:R-:W-:Y:S01]  /*5b40*/  UIADD3 UR4, UPT, UPT, UR49, 0x200, URZ ;  /* 0x0000020031047890 */ /* 0x000fe2000fffe0ff */
[----:B------:R-:W-:Y:S01]  /*5b50*/  MOV R91, UR5 ;  /* 0x00000005005b7c02 */ /* 0x000fe20008000f00 */
[C---:B----4-:R-:W-:Y:S01]  /*5b60*/  VIADD R3, R2.reuse, 0x40 ;  /* 0x0000004002037836 */ /* 0x050fe20000000000 */
[----:B------:R-:W-:-:S03]  /*5b70*/  LOP3.LUT R2, R2, 0xffff, RZ, 0xc0, !PT ;  /* 0x0000ffff02027812 */ /* 0x000fc600078ec0ff */
[----:B------:R-:W-:Y:S02]  /*5b80*/  MOV R0, UR4 ;  /* 0x0000000400007c02 */ /* 0x000fe40008000f00 */
[----:B------:R-:W-:Y:S02]  /*5b90*/  LOP3.LUT R3, R3, 0xffff, RZ, 0xc0, !PT ;  /* 0x0000ffff03037812 */ /* 0x000fe400078ec0ff */
[----:B------:R-:W-:-:S03]  /*5ba0*/  LEA R99, R99, UR4, 0x1 ;  /* 0x0000000463637c11 */ /* 0x000fc6000f8e08ff */
[----:B-1-3--:R2:W-:Y:S04]  /*5bb0*/  STL.64 [R1], R2 ;  /* 0x0000000201007387 */ /* 0x00a5e80000100a00 */
.L_x_128:
[----:B--2---:R-:W-:Y:S04]  /*5bc0*/  SHF.L.U32 R3, R84, 0x1f, RZ ;  /* 0x0000001f54037819 */ /* 0x004fe800000006ff */
[----:B-1----:R-:W1:Y:S02]  /*5bd0*/  SYNCS.PHASECHK.TRANS64.TRYWAIT P0, [UR49+0xe0], R3 ;  /* 0x0000e003ff0075a7 */ /* 0x002e640008001131 */
[----:B-1----:R-:W-:Y:S05]  /*5be0*/  @!P0 BRA `(.L_x_98) ;  /* 0x0000003400d48947 */ /* 0x002fea0003800000 */
.L_x_182:
[----:B------:R-:W-:Y:S01]  /*5bf0*/  LEA R2, R36, UR48, 0x2 ;  /* 0x0000003024027c11 */ /* 0x000fe2000f8e10ff */
        /* <DEDUP_REMOVED lines=9> */
[----:B------:R-:W-:Y:S09]  /*5c90*/  UPRMT UR4, URZ, 0x654, UR4 ;  /* 0x00000654ff047896 */ /* 0x000ff20008000004 */
[----:B---3--:R-:W-:Y:S01]  /*5ca0*/  SYNCS.ARRIVE.TRANS64.RED.A1T0 RZ, [UR4], RZ ;  /* 0x000000ffffff79a7 */ /* 0x008fe20008100404 */
[----:B------:R-:W5:Y:S01]  /*5cb0*/  LDL R2, [R2] ;  /* 0x0000000002027983 */ /* 0x000f620000100800 */
[----:B--2---:R-:W-:Y:S11]  /*5cc0*/  LOP3.LUT P0, RZ, R6, 0x1, RZ, 0xc0, !PT ;  /* 0x0000000106ff7812 */ /* 0x004ff6000780c0ff */
[----:B------:R-:W-:Y:S02]  /*5cd0*/  @!UPT UIADD3 URZ, UPT, UPT, URZ, URZ, URZ ;  /* 0x000000fffffff290 */ /* 0x000fe4000fffe0ff */
[----:B------:R-:W-:Y:S01]  /*5ce0*/  VOTEU.ANY UP1, P0 ;  /* 0x0000000000ff7886 */ /* 0x000fe20000020100 */
[----:B------:R-:W-:Y:S01]  /*5cf0*/  PLOP3.LUT P0, PT, PT, PT, UP1, 0x80, 0x8 ;  /* 0x000000000008781c */ /* 0x000fe20003f0f018 */
[----:B------:R-:W-:Y:S06]  /*5d00*/  UP2UR UR4, UPR, URZ, 0x2 ;  /* 0x00000002ff047883 */ /* 0x000fec0008000000 */
[----:B------:R-:W-:Y:S06]  /*5d10*/  IMAD.U32 R110, RZ, RZ, UR4 ;  /* 0x00000004ff6e7e24 */ /* 0x000fec000f8e00ff */
[----:B-1----:R-:W-:Y:S02]  /*5d20*/  @P0 MOV R3, R4 ;  /* 0x0000000400030202 */ /* 0x002fe40000000f00 */
[----:B------:R-:W-:Y:S02]  /*5d30*/  @P0 LOP3.LUT R0, R5, 0xffff, RZ, 0xc0, !PT ;  /* 0x0000ffff05000812 */ /* 0x000fe400078ec0ff */
[----:B------:R-:W-:Y:S02]  /*5d40*/  @P0 R2UR UR5, R3 ;  /* 0x00000000030502ca */ /* 0x000fe400000e0000 */
[----:B------:R-:W-:Y:S11]  /*5d50*/  @P0 R2UR UR4, R0 ;  /* 0x00000000000402ca */ /* 0x000ff600000e0000 */
[----:B------:R-:W-:Y:S02]  /*5d60*/  @UP1 UMOV UR37, UR5 ;  /* 0x0000000500251c82 */ /* 0x000fe40008000000 */
[----:B------:R-:W-:Y:S01]  /*5d70*/  @UP1 UMOV UR36, UR4 ;  /* 0x0000000400241c82 */ /* 0x000fe20008000000 */
[----:B------:R-:W-:Y:S05]  /*5d80*/  BRA.U !UP0, `(.L_x_99) ;  /* 0x0000000108cc7547 */ /* 0x000fea000b800000 */
[----:B------:R-:W1:Y:S01]  /*5d90*/  LDCU UR9, c[0x0][0xb20] ;  /* 0x00016400ff0977ac */ /* 0x000e620008000800 */
[----:B------:R-:W-:Y:S02]  /*5da0*/  UIMAD.WIDE.U32 UR4, UR62, UR59, URZ ;  /* 0x0000003b3e0472a5 */ /* 0x000fe4000f8e00ff */
[----:B------:R-:W-:Y:S02]  /*5db0*/  UIMAD.WIDE.U32 UR6, UR63, UR56, URZ ;  /* 0x000000383f0672a5 */ /* 0x000fe4000f8e00ff */
[----:B------:R-:W-:Y:S02]  /*5dc0*/  UIMAD.WIDE.U32 UR10, UR36, UR59, URZ ;  /* 0x0000003b240a72a5 */ /* 0x000fe4000f8e00ff */
[----:B------:R-:W-:Y:S02]  /*5dd0*/  UISETP.NE.AND UP0, UPT, UR58, 0x1, UPT ;  /* 0x000000013a00788c */ /* 0x000fe4000bf05270 */
[----:B------:R-:W-:Y:S02]  /*5de0*/  UISETP.NE.AND UP1, UPT, UR45, 0x1, UPT ;  /* 0x000000012d00788c */ /* 0x000fe4000bf25270 */
[----:B------:R-:W-:Y:S02]  /*5df0*/  UISETP.NE.AND UP2, UPT, UR39, 0x1, UPT ;  /* 0x000000012700788c */ /* 0x000fe4000bf45270 */
[----:B------:R-:W-:Y:S01]  /*5e00*/  UIMAD.WIDE.U32 UR12, UR37, UR56, URZ ;  /* 0x00000038250c72a5 */ /* 0x000fe2000f8e00ff */
[----:B------:R-:W-:Y:S01]  /*5e10*/  UMOV UR4, UR5 ;  /* 0x0000000500047c82 */ /* 0x000fe20008000000 */
[----:B------:R-:W-:Y:S01]  /*5e20*/  UMOV UR6, UR11 ;  /* 0x0000000b00067c82 */ /* 0x000fe20008000000 */
[----:B-1----:R-:W-:Y:S03]  /*5e30*/  USHF.R.U32.HI UR8, URZ, UR9, UR4 ;  /* 0x00000009ff087299 */ /* 0x002fe60008011604 */
[----:B------:R-:W-:Y:S02]  /*5e40*/  UMOV UR4, UR7 ;  /* 0x0000000700047c82 */ /* 0x000fe40008000000 */
[----:B------:R-:W-:Y:S02]  /*5e50*/  USHF.R.U32.HI UR5, URZ, UR57, UR4 ;  /* 0x00000039ff057299 */ /* 0x000fe40008011604 */
[----:B------:R-:W-:Y:S02]  /*5e60*/  USEL UR4, UR62, UR8, !UP0 ;  /* 0x000000083e047287 */ /* 0x000fe4000c000000 */
[----:B------:R-:W-:Y:S02]  /*5e70*/  USHF.R.U32.HI UR8, URZ, UR9, UR6 ;  /* 0x00000009ff087299 */ /* 0x000fe40008011606 */
[----:B------:R-:W-:Y:S02]  /*5e80*/  UIMAD.WIDE.U32 UR6, UR4, UR46, URZ ;  /* 0x0000002e040672a5 */ /* 0x000fe4000f8e00ff */
[----:B------:R-:W-:Y:S02]  /*5e90*/  USEL UR9, UR63, UR5, !UP1 ;  /* 0x000000053f097287 */ /* 0x000fe4000c800000 */
[----:B------:R-:W-:Y:S02]  /*5ea0*/  USEL UR8, UR36, UR8, !UP0 ;  /* 0x0000000824087287 */ /* 0x000fe4000c000000 */
[----:B------:R-:W-:Y:S01]  /*5eb0*/  UIMAD.WIDE.U32 UR10, UR9, UR46, URZ ;  /* 0x0000002e090a72a5 */ /* 0x000fe2000f8e00ff */
[----:B------:R-:W-:Y:S01]  /*5ec0*/  UMOV UR6, UR7 ;  /* 0x0000000700067c82 */ /* 0x000fe20008000000 */
[----:B------:R-:W-:Y:S01]  /*5ed0*/  UMOV UR5, UR13 ;  /* 0x0000000d00057c82 */ /* 0x000fe20008000000 */
[----:B------:R-:W-:Y:S02]  /*5ee0*/  @UP2 USHF.R.U32.HI UR4, URZ, UR47, UR6 ;  /* 0x0000002fff042299 */ /* 0x000fe40008011606 */
[----:B------:R-:W-:Y:S02]  /*5ef0*/  USHF.R.U32.HI UR5, URZ, UR57, UR5 ;  /* 0x00000039ff057299 */ /* 0x000fe40008011605 */
[----:B------:R-:W-:Y:S02]  /*5f00*/  UIMAD UR4, UR39, UR4, URZ ;  /* 0x00000004270472a4 */ /* 0x000fe4000f8e02ff */
[----:B------:R-:W-:Y:S02]  /*5f10*/  USEL UR5, UR37, UR5, !UP1 ;  /* 0x0000000525057287 */ /* 0x000fe4000c800000 */
[----:B------:R-:W-:Y:S01]  /*5f20*/  UISETP.GE.AND UP0, UPT, UR8, UR4, UPT ;  /* 0x000000040800728c */ /* 0x000fe2000bf06270 */
[----:B------:R-:W-:Y:S01]  /*5f30*/  UMOV UR6, UR11 ;  /* 0x0000000b00067c82 */ /* 0x000fe20008000000 */
[----:B------:R-:W-:Y:S02]  /*5f40*/  UIMAD.WIDE.U32 UR10, UR8, UR46, URZ ;  /* 0x0000002e080a72a5 */ /* 0x000fe4000f8e00ff */
[----:B------:R-:W-:Y:S04]  /*5f50*/  @UP2 USHF.R.U32.HI UR9, URZ, UR47, UR6 ;  /* 0x0000002fff092299 */ /* 0x000fe80008011606 */
[----:B------:R-:W-:Y:S01]  /*5f60*/  UIMAD UR6, UR39, UR9, URZ ;  /* 0x00000009270672a4 */ /* 0x000fe2000f8e02ff */
[----:B------:R-:W-:Y:S03]  /*5f70*/  UMOV UR4, UR11 ;  /* 0x0000000b00047c82 */ /* 0x000fe60008000000 */
[----:B------:R-:W-:Y:S02]  /*5f80*/  UISETP.GE.OR UP0, UPT, UR5, UR6, UP0 ;  /* 0x000000060500728c */ /* 0x000fe40008706670 */
[----:B------:R-:W-:Y:S02]  /*5f90*/  USHF.R.U32.HI UR4, URZ, UR47, UR4 ;  /* 0x0000002fff047299 */ /* 0x000fe40008011604 */
[----:B------:R-:W-:Y:S02]  /*5fa0*/  UIMAD.WIDE.U32 UR6, UR5, UR46, URZ ;  /* 0x0000002e050672a5 */ /* 0x000fe4000f8e00ff */
[----:B------:R-:W-:Y:S02]  /*5fb0*/  USEL UR11, UR8, UR4, !UP2 ;  /* 0x00000004080b7287 */ /* 0x000fe4000d000000 */
[----:B------:R-:W-:Y:S02]  /*5fc0*/  UIADD3 UR6, UPT, UPT, -UR5, URZ, URZ ;  /* 0x000000ff05067290 */ /* 0x000fe4000fffe1ff */
[----:B------:R-:W-:Y:S02]  /*5fd0*/  UIADD3 UR10, UPT, UPT, -UR11, URZ, URZ ;  /* 0x000000ff0b0a7290 */ /* 0x000fe4000fffe1ff */
[----:B------:R-:W-:Y:S02]  /*5fe0*/  UIMAD UR6, UR45, UR6, UR37 ;  /* 0x000000062d0672a4 */ /* 0x000fe4000f8e0225 */
[----:B------:R-:W-:Y:S01]  /*5ff0*/  UIMAD UR10, UR39, UR10, UR8 ;  /* 0x0000000a270a72a4 */ /* 0x000fe2000f8e0208 */
[----:B------:R-:W-:Y:S01]  /*6000*/  @!UP0 UMOV UR4, UR7 ;  /* 0x0000000700048c82 */ /* 0x000fe20008000000 */
[----:B------:R-:W-:Y:S02]  /*6010*/  UIADD3 UR7, UPT, UPT, -UR8, URZ, URZ ;  /* 0x000000ff08077290 */ /* 0x000fe4000fffe1ff */
[----:B------:R-:W-:Y:S04]  /*6020*/  @!UP0 USHF.R.U32.HI UR4, URZ, UR47, UR4 ;  /* 0x0000002fff048299 */ /* 0x000fe80008011604 */
[----:B------:R-:W-:Y:S04]  /*6030*/  @!UP0 USEL UR4, UR5, UR4, !UP2 ;  /* 0x0000000405048287 */ /* 0x000fe8000d000000 */
[----:B------:R-:W-:Y:S02]  /*6040*/  @!UP0 UIMAD UR9, UR9, UR10, UR4 ;  /* 0x0000000a090982a4 */ /* 0x000fe4000f8e0204 */
[----:B------:R-:W-:Y:S02]  /*6050*/  @!UP0 UIADD3 UR10, UPT, UPT, UR11, -UR4, URZ ;  /* 0x800000040b0a8290 */ /* 0x000fe4000fffe0ff */
[----:B------:R-:W-:Y:S02]  /*6060*/  UIMAD UR4, UR58, UR7, UR36 ;  /* 0x000000073a0472a4 */ /* 0x000fe4000f8e0224 */
[----:B------:R-:W-:Y:S03]  /*6070*/  @!UP0 UIMAD UR8, UR10, UR39, UR5 ;  /* 0x000000270a0882a4 */ /* 0x000fe6000f8e0205 */
[----:B------:R-:W-:Y:S02]  /*6080*/  @!UP0 UMOV UR5, UR9 ;  /* 0x0000000900058c82 */ /* 0x000fe40008000000 */
[----:B------:R-:W-:Y:S02]  /*6090*/  UIMAD UR37, UR5, UR45, UR6 ;  /* 0x0000002d052572a4 */ /* 0x000fe4000f8e0206 */
[----:B------:R-:W-:Y:S11]  /*60a0*/  UIMAD UR36, UR8, UR58, UR4 ;  /* 0x0000003a082472a4 */ /* 0x000ff6000f8e0204 */
[----:B------:R-:W-:Y:S01]  /*60b0*/  @!UPT UIADD3 URZ, UPT, UPT, URZ, URZ, URZ ;  /* 0x000000fffffff290 */ /* 0x000fe2000fffe0ff */
.L_x_99:
[----:B------:R-:W-:Y:S01]  /*60c0*/  UISETP.NE.AND UP0, UPT, UR38, 0x1, UPT ;  /* 0x000000012600788c */ /* 0x000fe2000bf05270 */
[----:B------:R-:W-:Y:S01]  /*60d0*/  @P0 SHF.R.U32.HI R4, RZ, 0x10, R5 ;  /* 0x00000010ff040819 */ /* 0x000fe20000011605 */
[----:B------:R-:W-:Y:S01]  /*60e0*/  USHF.L.U32 UR41, UR28, 0x6, URZ ;  /* 0x000000061c297899 */ /* 0x000fe200080006ff */
[----:B------:R-:W-:Y:S02]  /*60f0*/  R2UR UR11, R104 ;  /* 0x00000000680b72ca */ /* 0x000fe400000e0000 */
[----:B------:R-:W-:Y:S06]  /*6100*/  @P0 R2UR UR11, R4 ;  /* 0x00000000040b02ca */ /* 0x000fec00000e0000 */
[----:B------:R-:W1:Y:S07]  /*6110*/  @!UP0 LDCU.128 UR12, c[0x0][0xb10] ;  /* 0x00016200ff0c87ac */ /* 0x000e6e0008000c00 */
[----:B------:R-:W-:Y:S01]  /*6120*/  IMAD.U32 R104, RZ, RZ, UR11 ;  /* 0x0000000bff687e24 */ /* 0x000fe2000f8e00ff */
[----:B------:R-:W2:Y:S01]  /*6130*/  @!UP0 LDCU UR5, c[0x0][0xb0c] ;  /* 0x00016180ff0587ac */ /* 0x000ea20008000800 */
[----:B------:R-:W3:Y:S01]  /*6140*/  @!UP0 LDCU UR10, c[0x0][0xb20] ;  /* 0x00016400ff0a87ac */ /* 0x000ee20008000800 */
[----:B------:R-:W-:Y:S02]  /*6150*/  UIADD3 UR11, UPT, UPT, UR49, 0x200, URZ ;  /* 0x00000200310b7890 */ /* 0x000fe4000fffe0ff */
[----:B-1----:R-:W-:Y:S02]  /*6160*/  UIMAD.WIDE.U32 UR8, UR37, UR12, URZ ;  /* 0x0000000c250872a5 */ /* 0x002fe4000f8e00ff */
[----:B------:R-:W-:Y:S02]  /*6170*/  UIMAD.WIDE.U32 UR6, UR36, UR15, URZ ;  /* 0x0000000f240672a5 */ /* 0x000fe4000f8e00ff */
[----:B------:R-:W-:Y:S03]  /*6180*/  @!UP0 UISETP.NE.AND UP1, UPT, UR14, 0x1, UPT ;  /* 0x000000010e00888c */ /* 0x000fe6000bf25270 */
[----:B------:R-:W-:Y:S01]  /*6190*/  @!UP0 UMOV UR4, UR9 ;  /* 0x0000000900048c82 */ /* 0x000fe20008000000 */
[----:B--2---:R-:W-:Y:S02]  /*61a0*/  @!UP0 UISETP.NE.AND UP2, UPT, UR5, 0x1, UPT ;  /* 0x000000010500888c */ /* 0x004fe4000bf45270 */
[----:B------:R-:W-:Y:S01]  /*61b0*/  @!UP0 USHF.R.U32.HI UR4, URZ, UR13, UR4 ;  /* 0x0000000dff048299 */ /* 0x000fe20008011604 */
[----:B------:R-:W-:Y:S02]  /*61c0*/  @!UP0 UMOV UR6, UR7 ;  /* 0x0000000700068c82 */ /* 0x000fe40008000000 */
[----:B---3--:R-:W-:Y:S02]  /*61d0*/  @!UP0 USHF.R.U32.HI UR6, URZ, UR10, UR6 ;  /* 0x0000000aff068299 */ /* 0x008fe40008011606 */
[----:B------:R-:W-:Y:S02]  /*61e0*/  @!UP0 USEL UR7, UR37, UR4, !UP2 ;  /* 0x0000000425078287 */ /* 0x000fe4000d000000 */
[----:B------:R-:W-:Y:S04]  /*61f0*/  @!UP0 USEL UR6, UR36, UR6, !UP1 ;  /* 0x0000000624068287 */ /* 0x000fe8000c800000 */
[----:B------:R-:W-:Y:S02]  /*6200*/  @!UP0 UIADD3 UR4, UPT, UPT, -UR7, UR6, URZ ;  /* 0x0000000607048290 */ /* 0x000fe4000fffe1ff */
[----:B------:R-:W-:Y:S02]  /*6210*/  @!UP0 UIADD3 UR6, UPT, UPT, UR7, -UR6, URZ ;  /* 0x8000000607068290 */ /* 0x000fe4000fffe0ff */
[----:B------:R-:W-:Y:S02]  /*6220*/  @!UP0 UIMAD UR37, UR4, UR5, UR37 ;  /* 0x00000005042582a4 */ /* 0x000fe4000f8e0225 */
[----:B------:R-:W-:Y:S02]  /*6230*/  @!UP0 UIMAD UR36, UR6, UR14, UR36 ;  /* 0x0000000e062482a4 */ /* 0x000fe4000f8e0224 */
[----:B------:R-:W-:Y:S09]  /*6240*/  ULOP3.LUT UP0, URZ, UR11, 0x1b0, URZ, 0xc0, !UPT ;  /* 0x000001b00bff7892 */ /* 0x000ff2000f80c0ff */
[----:B------:R-:W-:Y:S05]  /*6250*/  BRA.U !UP0, `(.L_x_100) ;  /* 0x00000001087c7547 */ /* 0x000fea000b800000 */
[----:B------:R-:W1:Y:S01]  /*6260*/  LDCU.64 UR8, c[0x4][0x80] ;  /* 0x01001000ff0877ac */ /* 0x000e620008000a00 */
[----:B------:R-:W-:Y:S01]  /*6270*/  MOV R16, 0x0 ;  /* 0x0000000000107802 */ /* 0x000fe20000000f00 */
[----:B------:R-:W-:Y:S02]  /*6280*/  HFMA2 R12, -RZ, RZ, 0, 5.9604644775390625e-08 ;  /* 0x00000001ff0c7431 */ /* 0x000fe400000001ff */
[----:B------:R-:W-:Y:S01]  /*6290*/  IMAD.MOV.U32 R8, RZ, RZ, 0x70 ;  /* 0x00000070ff087424 */ /* 0x000fe200078e00ff */
[----:B------:R2:W3:Y:S01]  /*62a0*/  LDC.64 R14, c[0x4][R16] ;  /* 0x01000000100e7b82 */ /* 0x0004e20000000a00 */
[----:B------:R-:W4:Y:S01]  /*62b0*/  LDCU.64 UR6, c[0x4][0x88] ;  /* 0x01001100ff0677ac */ /* 0x000f220008000a00 */
[----:B------:R-:W-:Y:S01]  /*62c0*/  IMAD.MOV.U32 R13, RZ, RZ, RZ ;  /* 0x000000ffff0d7224 */ /* 0x000fe200078e00ff */
[----:B------:R-:W2:Y:S01]  /*62d0*/  LDCU.64 UR4, c[0x4][0x8] ;  /* 0x01000100ff0477ac */ /* 0x000ea20008000a00 */
[----:B-1----:R-:W-:Y:S01]  /*62e0*/  MOV R5, UR9 ;  /* 0x0000000900057c02 */ /* 0x002fe20008000f00 */
[----:B------:R-:W-:Y:S01]  /*62f0*/  IMAD.U32 R4, RZ, RZ, UR8 ;  /* 0x00000008ff047e24 */ /* 0x000fe2000f8e00ff */
[----:B----4-:R-:W-:Y:S01]  /*6300*/  MOV R7, UR7 ;  /* 0x0000000700077c02 */ /* 0x010fe20008000f00 */
[----:B------:R-:W-:Y:S01]  /*6310*/  IMAD.U32 R6, RZ, RZ, UR6 ;  /* 0x00000006ff067e24 */ /* 0x000fe2000f8e00ff */
[----:B--2---:R-:W-:Y:S01]  /*6320*/  MOV R11, UR5 ;  /* 0x00000005000b7c02 */ /* 0x004fe20008000f00 */
[----:B------:R-:W-:Y:S02]  /*6330*/  IMAD.U32 R10, RZ, RZ, UR4 ;  /* 0x00000004ff0a7e24 */ /* 0x000fe4000f8e00ff */
[----:B------:R-:W-:Y:S07]  /*6340*/  LEPC R20, `(.L_x_101) ;  /* 0x000000001014794e */ /* 0x000fee0000000000 */
[----:B---3-5:R-:W-:Y:S05]  /*6350*/  CALL.ABS.NOINC R14 ;  /* 0x000000000e007343 */ /* 0x028fea0003c00000 */
.L_x_101:
[----:B------:R-:W1:Y:S01]  /*6360*/  LDCU.64 UR8, c[0x4][0x80] ;  /* 0x01001000ff0877ac */ /* 0x000e620008000a00 */
[----:B------:R-:W2:Y:S01]  /*6370*/  LDC.64 R16, c[0x4][R16] ;  /* 0x0100000010107b82 */ /* 0x000ea20000000a00 */
[----:B------:R-:W-:Y:S02]  /*6380*/  HFMA2 R12, -RZ, RZ, 0, 5.9604644775390625e-08 ;  /* 0x00000001ff0c7431 */ /* 0x000fe400000001ff */
[----:B------:R-:W-:Y:S02]  /*6390*/  IMAD.MOV.U32 R8, RZ, RZ, 0x70 ;  /* 0x00000070ff087424 */ /* 0x000fe400078e00ff */
[----:B------:R-:W-:Y:S01]  /*63a0*/  IMAD.MOV.U32 R13, RZ, RZ, RZ ;  /* 0x000000ffff0d7224 */ /* 0x000fe200078e00ff */
[----:B------:R-:W3:Y:S01]  /*63b0*/  LDCU.64 UR6, c[0x4][0x88] ;  /* 0x01001100ff0677ac */ /* 0x000ee20008000a00 */
[----:B------:R-:W4:Y:S01]  /*63c0*/  LDCU.64 UR4, c[0x4][0x8] ;  /* 0x01000100ff0477ac */ /* 0x000f220008000a00 */
[----:B-1----:R-:W-:Y:S02]  /*63d0*/  MOV R4, UR8 ;  /* 0x0000000800047c02 */ /* 0x002fe40008000f00 */
[----:B------:R-:W-:Y:S02]  /*63e0*/  MOV R5, UR9 ;  /* 0x0000000900057c02 */ /* 0x000fe40008000f00 */
[----:B---3--:R-:W-:Y:S01]  /*63f0*/  MOV R7, UR7 ;  /* 0x0000000700077c02 */ /* 0x008fe20008000f00 */
[----:B------:R-:W-:Y:S01]  /*6400*/  IMAD.U32 R6, RZ, RZ, UR6 ;  /* 0x00000006ff067e24 */ /* 0x000fe2000f8e00ff */
[----:B----4-:R-:W-:Y:S01]  /*6410*/  MOV R11, UR5 ;  /* 0x00000005000b7c02 */ /* 0x010fe20008000f00 */
[----:B------:R-:W-:Y:S02]  /*6420*/  IMAD.U32 R10, RZ, RZ, UR4 ;  /* 0x00000004ff0a7e24 */ /* 0x000fe4000f8e00ff */
[----:B------:R-:W-:Y:S07]  /*6430*/  LEPC R20, `(.L_x_100) ;  /* 0x000000001014794e */ /* 0x000fee0000000000 */
[----:B--2---:R-:W-:Y:S05]  /*6440*/  CALL.ABS.NOINC R16 ;  /* 0x0000000010007343 */ /* 0x004fea0003c00000 */
.L_x_100:
[----:B------:R-:W-:Y:S02]  /*6450*/  R2UR UR6, R95 ;  /* 0x000000005f0672ca */ /* 0x000fe400000e0000 */
[----:B------:R-:W-:Y:S02]  /*6460*/  R2UR UR5, R90 ;  /* 0x000000005a0572ca */ /* 0x000fe400000e0000 */
[----:B------:R-:W-:Y:S02]  /*6470*/  R2UR UR4, R89 ;  /* 0x00000000590472ca */ /* 0x000fe400000e0000 */
[----:B------:R-:W-:Y:S02]  /*6480*/  ISETP.NE.U32.AND P4, PT, R78, RZ, PT ;  /* 0x000000ff4e00720c */ /* 0x000fe40003f85070 */
[----:B------:R-:W-:Y:S02]  /*6490*/  ISETP.NE.U32.AND P2, PT, RZ, UR60, PT ;  /* 0x0000003cff007c0c */ /* 0x000fe4000bf45070 */
[----:B------:R-:W-:Y:S02]  /*64a0*/  ISETP.NE.AND.EX P4, PT, R79, RZ, PT, P4 ;  /* 0x000000ff4f00720c */ /* 0x000fe40003f85340 */
[----:B------:R-:W-:Y:S01]  /*64b0*/  ISETP.NE.AND.EX P2, PT, RZ, UR61, PT, P2 ;  /* 0x0000003dff007c0c */ /* 0x000fe2000bf45320 */
[----:B------:R-:W-:Y:S02]  /*64c0*/  UISETP.NE.AND UP2, UPT, UR6, URZ, UPT ;  /* 0x000000ff0600728c */ /* 0x000fe4000bf45270 */
[----:B------:R-:W-:Y:S04]  /*64d0*/  UISETP.NE.U32.AND UP0, UPT, UR5, URZ, UPT ;  /* 0x000000ff0500728c */ /* 0x000fe8000bf05070 */
[----:B------:R-:W-:Y:S01]  /*64e0*/  UISETP.NE.AND.EX UP1, UPT, UR4, URZ, UPT, UP0 ;  /* 0x000000ff0400728c */ /* 0x000fe2000bf25300 */
[----:B------:R-:W-:Y:S01]  /*64f0*/  PLOP3.LUT P1, PT, PT, PT, UP2, 0x80, 0x8 ;  /* 0x000000000008781c */ /* 0x000fe20003f2f028 */
[----:B------:R-:W-:Y:S03]  /*6500*/  UPLOP3.LUT UP0, UPT, UPT, UPT, UPT, 0x40, 0x4 ;  /* 0x000000000004789c */ /* 0x000fe60003f0e870 */
[----:B------:R-:W-:Y:S06]  /*6510*/  @UP2 UPLOP3.LUT UP0, UPT, UPT, UPT, UP1, 0x80, 0x8 ;  /* 0x000000000008289c */ /* 0x000fec0003f0f010 */
[----:B------:R-:W-:Y:S01]  /*6520*/  PLOP3.LUT P0, PT, PT, PT, UP0, 0x80, 0x8 ;  /* 0x000000000008781c */ /* 0x000fe20003f0f008 */
[----:B------:R-:W-:Y:S01]  /*6530*/  @!UPT UIADD3 URZ, UPT, UPT, URZ, URZ, URZ ;  /* 0x000000fffffff290 */ /* 0x000fe2000fffe0ff */
[----:B------:R-:W-:Y:S11]  /*6540*/  BRA.U !UP1, `(.L_x_102) ;  /* 0x0000000109407547 */ /* 0x000ff6000b800000 */
[----:B------:R-:W-:Y:S01]  /*6550*/  UISETP.NE.U32.AND UP0, UPT, UR60, URZ, UPT ;  /* 0x000000ff3c00728c */ /* 0x000fe2000bf05070 */
[----:B------:R-:W-:Y:S01]  /*6560*/  R2UR UR6, R90 ;  /* 0x000000005a0672ca */ /* 0x000fe200000e0000 */
[----:B------:R-:W1:Y:S01]  /*6570*/  LDCU.64 UR8, c[0x0][0x358] ;  /* 0x00006b00ff0877ac */ /* 0x000e620008000a00 */
[----:B------:R-:W-:Y:S02]  /*6580*/  HFMA2 R87, -RZ, RZ, 0, 5.9604644775390625e-08 ;  /* 0x00000001ff577431 */ /* 0x000fe400000001ff */
[----:B------:R-:W-:Y:S01]  /*6590*/  IMAD.MOV.U32 R0, RZ, RZ, 0x1 ;  /* 0x00000001ff007424 */ /* 0x000fe200078e00ff */
[----:B------:R-:W-:Y:S06]  /*65a0*/  UISETP.NE.AND.EX UP0, UPT, UR61, URZ, UPT, UP0 ;  /* 0x000000ff3d00728c */ /* 0x000fec000bf05300 */
[----:B------:R-:W-:Y:S05]  /*65b0*/  PLOP3.LUT P3, PT, PT, PT, UP0, 0x80, 0x8 ;  /* 0x000000000008781c */ /* 0x000fea0003f6f008 */
[----:B------:R-:W2:Y:S01]  /*65c0*/  @UP0 LDCU.64 UR4, c[0x0][0x888] ;  /* 0x00011100ff0407ac */ /* 0x000ea20008000a00 */
[----:B------:R-:W-:Y:S07]  /*65d0*/  @UP0 UIMAD UR6, UR53, UR6, URZ ;  /* 0x00000006350602a4 */ /* 0x000fee000f8e02ff */
[----:B------:R-:W-:Y:S01]  /*65e0*/  @!P3 PRMT R87, R0, 0x7610, R87 ;  /* 0x000076100057b816 */ /* 0x000fe20000000057 */
[----:B--2---:R-:W-:Y:S06]  /*65f0*/  @UP0 UIMAD.WIDE UR4, UR6, 0x4, UR4 ;  /* 0x00000004060408a5 */ /* 0x004fec000f8e0204 */
[----:B------:R-:W-:Y:S02]  /*6600*/  IMAD.U32 R4, RZ, RZ, UR4 ;  /* 0x00000004ff047e24 */ /* 0x000fe4000f8e00ff */
[----:B------:R-:W-:Y:S03]  /*6610*/  IMAD.U32 R5, RZ, RZ, UR5 ;  /* 0x00000005ff057e24 */ /* 0x000fe6000f8e00ff */
[----:B------:R-:W2:Y:S02]  /*6620*/  @!UP0 LDCU UR4, c[0x0][0x880] ;  /* 0x00011000ff0487ac */ /* 0x000ea40008000800 */
[----:B-1---5:R1:W5:Y:S02]  /*6630*/  @P3 LDG.E R41, desc[UR8][R4.64] ;  /* 0x0000000804293981 */ /* 0x022364000c1e1900 */
[----:B-12---:R-:W-:Y:S02]  /*6640*/  @!P3 MOV R41, UR4 ;  /* 0x000000040029bc02 */ /* 0x006fe40008000f00 */
.L_x_102:
[----:B------:R-:W-:Y:S05]  /*6650*/  @!P4 BRA `(.L_x_103) ;  /* 0x000000000024c947 */ /* 0x000fea0003800000 */
[----:B------:R-:W-:Y:S01]  /*6660*/  ISETP.NE.U32.AND P3, PT, R76, RZ, PT ;  /* 0x000000ff4c00720c */ /* 0x000fe20003f65070 */
[----:B------:R-:W1:Y:S03]  /*6670*/  LDCU.64 UR4, c[0x0][0x358] ;  /* 0x00006b00ff0477ac */ /* 0x000e660008000a00 */
[----:B------:R-:W-:Y:S11]  /*6680*/  ISETP.NE.AND.EX P3, PT, R77, RZ, PT, P3 ;  /* 0x000000ff4d00720c */ /* 0x000ff60003f65330 */
[----:B------:R-:W-:Y:S02]  /*6690*/  @!UPT UIADD3 URZ, UPT, UPT, URZ, URZ, URZ ;  /* 0x000000fffffff290 */ /* 0x000fe4000fffe0ff */
[----:B------:R-:W2:Y:S01]  /*66a0*/  @P3 LDC.64 R4, c[0x0][0x8a8] ;  /* 0x00022a00ff043b82 */ /* 0x000ea20000000a00 */
[----:B------:R-:W-:Y:S04]  /*66b0*/  @P3 IMAD R0, R78, UR53, RZ ;  /* 0x000000354e003c24 */ /* 0x000fe8000f8e02ff */
[----:B--2---:R-:W-:Y:S05]  /*66c0*/  @P3 IMAD.WIDE R4, R0, 0x4, R4 ;  /* 0x0000000400043825 */ /* 0x004fea00078e0204 */
[----:B-1---5:R1:W5:Y:S02]  /*66d0*/  @P3 LDG.E R38, desc[UR4][R4.64] ;  /* 0x0000000404263981 */ /* 0x022364000c1e1900 */
[----:B-1----:R-:W2:Y:S02]  /*66e0*/  @!P3 LDC R38, c[0x0][0x8a0] ;  /* 0x00022800ff26bb82 */ /* 0x002ea40000000800 */
.L_x_103:
[----:B-----5:R-:W-:Y:S01]  /*66f0*/  FSETP.NEU.AND P4, PT, R41, RZ, PT ;  /* 0x000000ff2900720b */ /* 0x020fe20003f8d000 */
[----:B------:R-:W1:Y:S01]  /*6700*/  LDCU.128 UR8, c[0x0][0xa80] ;  /* 0x00015000ff0877ac */ /* 0x000e620008000c00 */
[----:B------:R-:W-:Y:S01]  /*6710*/  SEL R5, RZ, 0xffffffff, P2 ;  /* 0xffffffffff057807 */ /* 0x000fe20001000000 */
[----:B------:R-:W-:Y:S01]  /*6720*/  IMAD.U32 R114, RZ, RZ, UR50 ;  /* 0x00000032ff727e24 */ /* 0x000fe2000f8e00ff */
[----:B------:R-:W-:Y:S01]  /*6730*/  @P1 LOP3.LUT P2, RZ, R87, 0xff, RZ, 0xc0, !PT ;  /* 0x000000ff57ff1812 */ /* 0x000fe2000784c0ff */
[----:B------:R-:W-:Y:S01]  /*6740*/  IMAD.SHL.U32 R101, R97, 0x10, RZ ;  /* 0x0000001061657824 */ /* 0x000fe200078e00ff */
[----:B------:R-:W-:Y:S01]  /*6750*/  @P1 SEL R4, RZ, 0xffffffff, P4 ;  /* 0xffffffffff041807 */ /* 0x000fe20002000000 */
[----:B------:R-:W-:Y:S01]  /*6760*/  IMAD.SHL.U32 R114, R114, 0x2000, RZ ;  /* 0x0000200072727824 */ /* 0x000fe200078e00ff */
[----:B------:R-:W-:Y:S01]  /*6770*/  LEA R108, R36, UR49, 0x3 ;  /* 0x00000031246c7c11 */ /* 0x000fe2000f8e18ff */
[----:B------:R-:W-:Y:S01]  /*6780*/  ULOP3.LUT UR4, UR55, 0x1, URZ, 0x3c, !UPT ;  /* 0x0000000137047892 */ /* 0x000fe2000f8e3cff */
[----:B------:R-:W-:Y:S01]  /*6790*/  @P0 SEL R4, R5, R4, !P2 ;  /* 0x0000000405040207 */ /* 0x000fe20005000000 */
[----:B------:R-:W-:Y:S01]  /*67a0*/  USHF.L.U32 UR12, UR52, 0x7, URZ ;  /* 0x00000007340c7899 */ /* 0x000fe200080006ff */
[----:B------:R-:W-:Y:S01]  /*67b0*/  SHF.L.U32 R3, R85, 0x1f, RZ ;  /* 0x0000001f55037819 */ /* 0x000fe200000006ff */
[----:B------:R-:W-:Y:S01]  /*67c0*/  IMAD.IADD R112, R99, 0x1, R114 ;  /* 0x0000000163707824 */ /* 0x000fe200078e0272 */
[----:B------:R-:W-:Y:S01]  /*67d0*/  @P1 LOP3.LUT R4, R4, 0x1, RZ, 0xc0, !PT ;  /* 0x0000000104041812 */ /* 0x000fe200078ec0ff */
[----:B------:R-:W-:Y:S01]  /*67e0*/  IMAD.U32 R46, RZ, RZ, UR4 ;  /* 0x00000004ff2e7e24 */ /* 0x000fe2000f8e00ff */
[----:B------:R-:W-:Y:S01]  /*67f0*/  R2UR UR6, R92 ;  /* 0x000000005c0672ca */ /* 0x000fe200000e0000 */
[----:B------:R-:W-:Y:S01]  /*6800*/  IMAD.U32 R107, RZ, RZ, UR12 ;  /* 0x0000000cff6b7e24 */ /* 0x000fe2000f8e00ff */
[----:B------:R-:W-:Y:S01]  /*6810*/  ISETP.NE.U32.OR P6, PT, R4, 0x1, !P1 ;  /* 0x000000010400780c */ /* 0x000fe20004fc5470 */
[----:B------:R-:W-:Y:S01]  /*6820*/  IMAD.U32 R4, RZ, RZ, UR50 ;  /* 0x00000032ff047e24 */ /* 0x000fe2000f8e00ff */
[----:B-1----:R-:W-:Y:S01]  /*6830*/  UIMAD.WIDE.U32 UR4, UR12, UR9, URZ ;  /* 0x000000090c0472a5 */ /* 0x002fe2000f8e00ff */
[----:B------:R-:W-:Y:S01]  /*6840*/  R2UR UR13, R91 ;  /* 0x000000005b0d72ca */ /* 0x000fe200000e0000 */
[----:B------:R-:W-:Y:S01]  /*6850*/  UISETP.NE.AND UP0, UPT, UR8, 0x1, UPT ;  /* 0x000000010800788c */ /* 0x000fe2000bf05270 */
[----:B------:R-:W-:Y:S01]  /*6860*/  PLOP3.LUT P3, PT, PT, PT, UP1, 0x80, 0x8 ;  /* 0x000000000008781c */ /* 0x000fe20003f6f018 */
[----:B------:R-:W-:Y:S01]  /*6870*/  IMAD.SHL.U32 R100, R96, 0x10, RZ ;  /* 0x0000001060647824 */ /* 0x000fe200078e00ff */
[----:B------:R-:W-:Y:S01]  /*6880*/  LEA R0, R4, UR49, 0x3 ;  /* 0x0000003104007c11 */ /* 0x000fe2000f8e18ff */
[----:B------:R-:W-:Y:S01]  /*6890*/  IMAD.IADD R103, R112, 0x1, R101 ;  /* 0x0000000170677824 */ /* 0x000fe200078e0265 */
[----:B------:R-:W-:Y:S01]  /*68a0*/  UMOV UR4, UR5 ;  /* 0x0000000500047c82 */ /* 0x000fe20008000000 */
[----:B------:R-:W-:Y:S01]  /*68b0*/  LOP3.LUT P5, R109, R87, 0xff, RZ, 0xc0, !PT ;  /* 0x000000ff576d7812 */ /* 0x000fe200078ac0ff */
[----:B------:R-:W-:Y:S01]  /*68c0*/  USHF.R.U32.HI UR4, URZ, UR10, UR4 ;  /* 0x0000000aff047299 */ /* 0x000fe20008011604 */
[----:B------:R-:W-:Y:S01]  /*68d0*/  SEL R4, RZ, 0xffffffff, P4 ;  /* 0xffffffffff047807 */ /* 0x000fe20002000000 */
[----:B------:R-:W-:Y:S01]  /*68e0*/  BSSY B1, `(.L_x_104) ;  /* 0x000003f000017945 */ /* 0x000fe20003800000 */
[----:B------:R-:W-:Y:S01]  /*68f0*/  @P6 SHF.L.U32 R7, R46, 0x1f, RZ ;  /* 0x0000001f2e076819 */ /* 0x000fe200000006ff */
[----:B------:R-:W-:Y:S01]  /*6900*/  USEL UR4, UR12, UR4, !UP0 ;  /* 0x000000040c047287 */ /* 0x000fe2000c000000 */
[----:B------:R-:W-:Y:S01]  /*6910*/  IMAD.MOV.U32 R113, RZ, RZ, 0x1 ;  /* 0x00000001ff717424 */ /* 0x000fe200078e00ff */
[----:B------:R-:W-:Y:S01]  /*6920*/  UISETP.NE.AND UP0, UPT, UR11, 0x1, UPT ;  /* 0x000000010b00788c */ /* 0x000fe2000bf05270 */
[----:B------:R-:W1:Y:S01]  /*6930*/  @P6 SYNCS.PHASECHK.TRANS64.TRYWAIT P1, [R0+URZ+0xa0], R7 ;  /* 0x0000a007000065a7 */ /* 0x000e6200080211ff */
[----:B------:R-:W-:Y:S01]  /*6940*/  IMAD.IADD R39, R37, 0x1, R2 ;  /* 0x0000000125277824 */ /* 0x000fe200078e0202 */
[----:B------:R-:W-:Y:S01]  /*6950*/  UIMAD.WIDE.U32 UR6, UR4, UR6, URZ ;  /* 0x00000006040672a5 */ /* 0x000fe2000f8e00ff */
[----:B------:R-:W-:Y:S01]  /*6960*/  IMAD.U32 R106, RZ, RZ, UR4 ;  /* 0x00000004ff6a7e24 */ /* 0x000fe2000f8e00ff */
[----:B------:R-:W-:Y:S01]  /*6970*/  @P3 SEL R4, R5, R4, !P5 ;  /* 0x0000000405043207 */ /* 0x000fe20006800000 */
[----:B------:R-:W-:Y:S01]  /*6980*/  IMAD R8, RZ, RZ, -UR4 ;  /* 0x80000004ff087e24 */ /* 0x000fe2000f8e02ff */
[----:B------:R-:W-:Y:S01]  /*6990*/  PLOP3.LUT P2, PT, PT, PT, UP0, 0x80, 0x8 ;  /* 0x000000000008781c */ /* 0x000fe20003f4f008 */
[----:B------:R-:W-:Y:S01]  /*69a0*/  IMAD.U32 R105, RZ, RZ, UR4 ;  /* 0x00000004ff697e24 */ /* 0x000fe2000f8e00ff */
[----:B------:R-:W-:Y:S01]  /*69b0*/  LOP3.LUT R4, R4, 0x1, RZ, 0xc0, !PT ;  /* 0x0000000104047812 */ /* 0x000fe200078ec0ff */
[----:B------:R-:W-:Y:S01]  /*69c0*/  UMOV UR5, UR7 ;  /* 0x0000000700057c82 */ /* 0x000fe20008000000 */
[----:B------:R-:W-:Y:S01]  /*69d0*/  IMAD R107, R8, UR8, R107 ;  /* 0x00000008086b7c24 */ /* 0x000fe2000f8e026b */
[----:B------:R-:W-:Y:S01]  /*69e0*/  USHF.R.U32.HI UR5, URZ, UR13, UR5 ;  /* 0x0000000dff057299 */ /* 0x000fe20008011605 */
[----:B------:R-:W-:Y:S01]  /*69f0*/  P2R R111, PR, RZ, 0x40 ;  /* 0x00000040ff6f7803 */ /* 0x000fe20000000000 */
[----:B------:R-:W-:Y:S01]  /*6a00*/  IMAD.U32 R116, RZ, RZ, UR50 ;  /* 0x00000032ff747e24 */ /* 0x000fe2000f8e00ff */
[----:B------:R-:W-:Y:S02]  /*6a10*/  CS2R R74, SRZ ;  /* 0x00000000004a7805 */ /* 0x000fe4000001ff00 */
[----:B------:R-:W-:Y:S01]  /*6a20*/  CS2R R72, SRZ ;  /* 0x0000000000487805 */ /* 0x000fe2000001ff00 */
[----:B------:R3:W4:Y:S01]  /*6a30*/  SYNCS.PHASECHK.TRANS64.TRYWAIT P0, [R108+URZ+0xf0], R3 ;  /* 0x0000f0036c0075a7 */ /* 0x00072200080011ff */
[----:B------:R-:W-:Y:S01]  /*6a40*/  SEL R106, R106, UR5, !P2 ;  /* 0x000000056a6a7c07 */ /* 0x000fe2000d000000 */
[----:B------:R-:W-:Y:S01]  /*6a50*/  IMAD.IADD R102, R112, 0x1, R100 ;  /* 0x0000000170667824 */ /* 0x000fe200078e0264 */
[----:B------:R-:W-:Y:S01]  /*6a60*/  ISETP.NE.U32.AND P2, PT, R4, 0x1, PT ;  /* 0x000000010400780c */ /* 0x000fe20003f45070 */
[----:B------:R-:W-:Y:S01]  /*6a70*/  IMAD.IADD R47, R98, 0x1, R103 ;  /* 0x00000001622f7824 */ /* 0x000fe200078e0267 */
[----:B------:R-:W-:Y:S01]  /*6a80*/  CS2R R66, SRZ ;  /* 0x0000000000427805 */ /* 0x000fe2000001ff00 */
[----:B------:R-:W-:Y:S01]  /*6a90*/  IMAD.MOV R6, RZ, RZ, -R106 ;  /* 0x000000ffff067224 */ /* 0x000fe200078e0a6a */
[----:B------:R-:W-:Y:S02]  /*6aa0*/  P2R R115, PR, RZ, 0x4 ;  /* 0x00000004ff737803 */ /* 0x000fe40000000000 */
[----:B------:R-:W-:Y:S02]  /*6ab0*/  CS2R R64, SRZ ;  /* 0x0000000000407805 */ /* 0x000fe4000001ff00 */
[----:B------:R-:W-:Y:S01]  /*6ac0*/  CS2R R58, SRZ ;  /* 0x00000000003a7805 */ /* 0x000fe2000001ff00 */
[----:B------:R-:W-:Y:S01]  /*6ad0*/  IMAD R105, R6, UR11, R105 ;  /* 0x0000000b06697c24 */ /* 0x000fe2000f8e0269 */
[----:B------:R-:W-:Y:S02]  /*6ae0*/  CS2R R56, SRZ ;  /* 0x0000000000387805 */ /* 0x000fe4000001ff00 */
[----:B------:R-:W-:Y:S02]  /*6af0*/  CS2R R50, SRZ ;  /* 0x0000000000327805 */ /* 0x000fe4000001ff00 */
[----:B------:R-:W-:Y:S02]  /*6b00*/  CS2R R48, SRZ ;  /* 0x0000000000307805 */ /* 0x000fe4000001ff00 */
[----:B-1----:R-:W-:Y:S01]  /*6b10*/  @P6 SEL R113, RZ, 0x1, !P1 ;  /* 0x00000001ff716807 */ /* 0x002fe20004800000 */
[----:B---3--:R-:W-:Y:S06]  /*6b20*/  @!P6 BRA `(.L_x_105) ;  /* 0x000000000068e947 */ /* 0x008fec0003800000 */
[----:B------:R-:W-:Y:S01]  /*6b30*/  ISETP.NE.AND P1, PT, R113, RZ, PT ;  /* 0x000000ff7100720c */ /* 0x000fe20003f25270 */
[----:B------:R-:W-:Y:S01]  /*6b40*/  BSSY B0, `(.L_x_106) ;  /* 0x000000d000007945 */ /* 0x000fe20003800000 */
[----:B------:R-:W-:Y:S02]  /*6b50*/  CS2R R50, SRZ ;  /* 0x0000000000327805 */ /* 0x000fe4000001ff00 */
[----:B------:R-:W-:Y:S02]  /*6b60*/  CS2R R48, SRZ ;  /* 0x0000000000307805 */ /* 0x000fe4000001ff00 */
[----:B------:R-:W-:Y:S02]  /*6b70*/  CS2R R58, SRZ ;  /* 0x00000000003a7805 */ /* 0x000fe4000001ff00 */
[----:B------:R-:W-:Y:S02]  /*6b80*/  CS2R R56, SRZ ;  /* 0x0000000000387805 */ /* 0x000fe4000001ff00 */
[----:B------:R-:W-:Y:S02]  /*6b90*/  CS2R R66, SRZ ;  /* 0x0000000000427805 */ /* 0x000fe4000001ff00 */
[----:B------:R-:W-:Y:S02]  /*6ba0*/  CS2R R64, SRZ ;  /* 0x0000000000407805 */ /* 0x000fe4000001ff00 */
[----:B------:R-:W-:Y:S02]  /*6bb0*/  CS2R R74, SRZ ;  /* 0x00000000004a7805 */ /* 0x000fe4000001ff00 */
[----:B------:R-:W-:Y:S01]  /*6bc0*/  CS2R R72, SRZ ;  /* 0x0000000000487805 */ /* 0x000fe2000001ff00 */
[----:B------:R-:W-:Y:S06]  /*6bd0*/  @P1 BRA `(.L_x_107) ;  /* 0x00000000000c1947 */ /* 0x000fec0003800000 */
[----:B------:R-:W-:Y:S04]  /*6be0*/  SHF.L.U32 R5, R46, 0x1f, RZ ;  /* 0x0000001f2e057819 */ /* 0x000fe800000006ff */
[----:B------:R-:W1:Y:S02]  /*6bf0*/  SYNCS.PHASECHK.TRANS64.TRYWAIT P1, [R0+URZ+0xa0], R5 ;  /* 0x0000a005000075a7 */ /* 0x000e6400080211ff */
[----:B-1----:R-:W-:Y:S05]  /*6c00*/  @!P1 BRA `(.L_x_108) ;  /* 0x0000002400e49947 */ /* 0x002fea0003800000 */
.L_x_107:
[----:B------:R-:W-:Y:S05]  /*6c10*/  BSYNC B0 ;  /* 0x0000000000007941 */ /* 0x000fea0003800000 */
.L_x_106:
[----:B------:R-:W-:Y:S01]  /*6c20*/  ISETP.NE.AND P1, PT, R115, RZ, PT ;  /* 0x000000ff7300720c */ /* 0x000fe20003f25270 */
[----:B------:R-:W-:Y:S04]  /*6c30*/  UIADD3 UR4, UPT, UPT, UR50, 0x1, URZ ;  /* 0x0000000132047890 */ /* 0x000fe8000fffe0ff */
[----:B------:R-:W-:Y:S04]  /*6c40*/  UISETP.NE.AND UP0, UPT, UR4, 0x3, UPT ;  /* 0x000000030400788c */ /* 0x000fe8000bf05270 */
[----:B------:R-:W-:Y:S02]  /*6c50*/  USEL UR5, URZ, 0x1, UP0 ;  /* 0x00000001ff057887 */ /* 0x000fe40008000000 */
[----:B------:R-:W-:Y:S02]  /*6c60*/  USEL UR4, UR4, URZ, UP0 ;  /* 0x000000ff04047287 */ /* 0x000fe40008000000 */
[----:B------:R3:W1:Y:S02]  /*6c70*/  @P1 LDS.128 R48, [R112] ;  /* 0x0000000070301984 */ /* 0x0006640000000c00 */
[----:B------:R-:W-:Y:S02]  /*6c80*/  LOP3.LUT R46, R46, UR5, RZ, 0x3c, !PT ;  /* 0x000000052e2e7c12 */ /* 0x000fe4000f8e3cff */
[----:B------:R3:W1:Y:S01]  /*6c90*/  @P1 LDS.128 R56, [R103+0x10] ;  /* 0x0000100067381984 */ /* 0x0006620000000c00 */
[----:B------:R-:W-:Y:S03]  /*6ca0*/  IMAD.U32 R116, RZ, RZ, UR4 ;  /* 0x00000004ff747e24 */ /* 0x000fe6000f8e00ff */
[----:B------:R3:W1:Y:S04]  /*6cb0*/  @P1 LDS.128 R64, [R102+0x20] ;  /* 0x0000200066401984 */ /* 0x0006680000000c00 */
[----:B------:R3:W1:Y:S02]  /*6cc0*/  @P1 LDS.128 R72, [R47+0x10] ;  /* 0x000010002f481984 */ /* 0x0006640000000c00 */
.L_x_105:
[----:B------:R-:W-:Y:S05]  /*6cd0*/  BSYNC B1 ;  /* 0x0000000000017941 */ /* 0x000fea0003800000 */
.L_x_104:
[----:B-1----:R-:W-:Y:S04]  /*6ce0*/  SHF.R.U32.HI R5, RZ, 0x15, R39 ;  /* 0x00000015ff057819 */ /* 0x002fe80000011627 */
[----:B------:R-:W-:Y:S01]  /*6cf0*/  LOP3.LUT P1, RZ, R5, 0x3, R88, 0x48, !PT ;  /* 0x0000000305ff7812 */ /* 0x000fe20007824858 */
[----:B------:R-:W-:Y:S01]  /*6d00*/  @!UPT UIADD3 URZ, UPT, UPT, URZ, URZ, URZ ;  /* 0x000000fffffff290 */ /* 0x000fe2000fffe0ff */
[----:B----4-:R-:W-:Y:S11]  /*6d10*/  @P0 BRA `(.L_x_109) ;  /* 0x0000000000080947 */ /* 0x010ff60003800000 */
[----:B------:R-:W1:Y:S02]  /*6d20*/  SYNCS.PHASECHK.TRANS64.TRYWAIT P0, [R108+URZ+0xf0], R3 ;  /* 0x0000f0036c0075a7 */ /* 0x000e6400080011ff */
[----:B-1----:R-:W-:Y:S05]  /*6d30*/  @!P0 BRA `(.L_x_110) ;  /* 0x0000002400ac8947 */ /* 0x002fea0003800000 */
.L_x_109:
[----:B------:R-:W-:Y:S05]  /*6d40*/  @!P1 BRA `(.L_x_111) ;  /* 0x0000000000409947 */ /* 0x000fea0003800000 */
[----:B------:R-:W4:Y:S01]  /*6d50*/  LDCU.64 UR8, c[0x4][0x70] ;  /* 0x01000e00ff0877ac */ /* 0x000f220008000a00 */
[----:B-1----:R-:W-:Y:S01]  /*6d60*/  MOV R3, 0x0 ;  /* 0x0000000000037802 */ /* 0x002fe20000000f00 */
[----:B------:R-:W-:Y:S02]  /*6d70*/  HFMA2 R12, -RZ, RZ, 0, 5.9604644775390625e-08 ;  /* 0x00000001ff0c7431 */ /* 0x000fe400000001ff */
[----:B------:R-:W-:Y:S02]  /*6d80*/  IMAD.MOV.U32 R8, RZ, RZ, 0x192 ;  /* 0x00000192ff087424 */ /* 0x000fe400078e00ff */
[----:B------:R-:W-:Y:S01]  /*6d90*/  IMAD.MOV.U32 R13, RZ, RZ, RZ ;  /* 0x000000ffff0d7224 */ /* 0x000fe200078e00ff */
[----:B------:R-:W1:Y:S01]  /*6da0*/  LDCU.64 UR6, c[0x4][0x78] ;  /* 0x01000f00ff0677ac */ /* 0x000e620008000a00 */
[----:B------:R-:W2:Y:S01]  /*6db0*/  LDC.64 R2, c[0x4][R3] ;  /* 0x0100000003027b82 */ /* 0x000ea20000000a00 */
[----:B------:R-:W5:Y:S01]  /*6dc0*/  LDCU.64 UR4, c[0x4][0x10] ;  /* 0x01000200ff0477ac */ /* 0x000f620008000a00 */
[----:B----4-:R-:W-:Y:S01]  /*6dd0*/  MOV R5, UR9 ;  /* 0x0000000900057c02 */ /* 0x010fe20008000f00 */
[----:B------:R-:W-:Y:S01]  /*6de0*/  IMAD.U32 R4, RZ, RZ, UR8 ;  /* 0x00000008ff047e24 */ /* 0x000fe2000f8e00ff */
[----:B-1----:R-:W-:Y:S01]  /*6df0*/  MOV R7, UR7 ;  /* 0x0000000700077c02 */ /* 0x002fe20008000f00 */
[----:B------:R-:W-:Y:S01]  /*6e00*/  IMAD.U32 R6, RZ, RZ, UR6 ;  /* 0x00000006ff067e24 */ /* 0x000fe2000f8e00ff */
[----:B-----5:R-:W-:Y:S01]  /*6e10*/  MOV R11, UR5 ;  /* 0x00000005000b7c02 */ /* 0x020fe20008000f00 */
[----:B------:R-:W-:Y:S02]  /*6e20*/  IMAD.U32 R10, RZ, RZ, UR4 ;  /* 0x00000004ff0a7e24 */ /* 0x000fe4000f8e00ff */
[----:B------:R-:W-:Y:S07]  /*6e30*/  LEPC R20, `(.L_x_111) ;  /* 0x000000001014794e */ /* 0x000fee0000000000 */
[----:B--23--:R-:W-:Y:S05]  /*6e40*/  CALL.ABS.NOINC R2 ;  /* 0x0000000002007343 */ /* 0x00cfea0003c00000 */
.L_x_111:
[----:B------:R-:W-:Y:S05]  /*6e50*/  WARPSYNC.ALL ;  /* 0x0000000000007948 */ /* 0x000fea0003800000 */
[----:B------:R-:W-:Y:S01]  /*6e60*/  R2UR UR4, R39 ;  /* 0x00000000270472ca */ /* 0x000fe200000e0000 */
[--C-:B------:R-:W-:Y:S01]  /*6e70*/  HADD2.F32 R40, -RZ, R48.reuse.H0_H0 ;  /* 0x20000030ff287230 */ /* 0x100fe20000004100 */
[----:B------:R-:W-:Y:S01]  /*6e80*/  ISETP.NE.AND P0, PT, R86, RZ, PT ;  /* 0x000000ff5600720c */ /* 0x000fe20003f05270 */
[----:B------:R-:W-:Y:S01]  /*6e90*/  HADD2.F32 R43, -RZ, R48.H1_H1 ;  /* 0x30000030ff2b7230 */ /* 0x000fe20000004100 */
[----:B------:R-:W-:Y:S01]  /*6ea0*/  BSSY.RECONVERGENT B0, `(.L_x_112) ;  /* 0x0000086000007945 */ /* 0x000fe20003800200 */
[----:B------:R-:W-:Y:S02]  /*6eb0*/  HADD2.F32 R42, -RZ, R49.H1_H1 ;  /* 0x30000031ff2a7230 */ /* 0x000fe40000004100 */
[----:B------:R-:W-:Y:S02]  /*6ec0*/  HADD2.F32 R45, -RZ, R51.H0_H0 ;  /* 0x20000033ff2d7230 */ /* 0x000fe40000004100 */
[----:B------:R-:W-:Y:S04]  /*6ed0*/  HADD2.F32 R44, -RZ, R75.H1_H1 ;  /* 0x3000004bff2c7230 */ /* 0x000fe80000004100 */
[----:B------:R-:W2:Y:S02]  /*6ee0*/  LDTM.x32 R4, tmem[UR4] ;  /* 0x00000004000479ee */ /* 0x000ea400082c0000 */
[C---:B--2---:R-:W-:Y:S01]  /*6ef0*/  FMUL R0, R38.reuse, R4 ;  /* 0x0000000426007220 */ /* 0x044fe20000400000 */
[C---:B------:R-:W-:Y:S01]  /*6f00*/  FMUL R2, R38.reuse, R5 ;  /* 0x0000000526027220 */ /* 0x040fe20000400000 */
[C---:B-1----:R-:W-:Y:S01]  /*6f10*/  FMUL R3, R38.reuse, R6 ;  /* 0x0000000626037220 */ /* 0x042fe20000400000 */
[C---:B------:R-:W-:Y:S01]  /*6f20*/  FMUL R7, R38.reuse, R7 ;  /* 0x0000000726077220 */ /* 0x040fe20000400000 */
[C---:B------:R-:W-:Y:S01]  /*6f30*/  FFMA R0, R41.reuse, R40, R0 ;  /* 0x0000002829007223 */ /* 0x040fe20000000000 */
[----:B------:R-:W-:Y:S02]  /*6f40*/  HADD2.F32 R40, -RZ, R49.H0_H0 ;  /* 0x20000031ff287230 */ /* 0x000fe40000004100 */
[C---:B------:R-:W-:Y:S01]  /*6f50*/  FFMA R2, R41.reuse, R43, R2 ;  /* 0x0000002b29027223 */ /* 0x040fe20000000002 */
[--C-:B------:R-:W-:Y:S02]  /*6f60*/  HADD2.F32 R43, -RZ, R50.reuse.H0_H0 ;  /* 0x20000032ff2b7230 */ /* 0x100fe40000004100 */
[C---:B------:R-:W-:Y:S01]  /*6f70*/  FMUL R4, R38.reuse, R8 ;  /* 0x0000000826047220 */ /* 0x040fe20000400000 */
[----:B------:R-:W-:Y:S01]  /*6f80*/  FMUL R5, R38, R9 ;  /* 0x0000000926057220 */ /* 0x000fe20000400000 */
[C---:B------:R-:W-:Y:S01]  /*6f90*/  FFMA R3, R41.reuse, R40, R3 ;  /* 0x0000002829037223 */ /* 0x040fe20000000003 */
[----:B------:R-:W-:Y:S01]  /*6fa0*/  HADD2.F32 R40, -RZ, R50.H1_H1 ;  /* 0x30000032ff287230 */ /* 0x000fe20000004100 */
[----:B------:R-:W-:Y:S01]  /*6fb0*/  F2FP.F16.F32.PACK_AB R52, R2, R0 ;  /* 0x000000000234723e */ /* 0x000fe200000000ff */
[C---:B------:R-:W-:Y:S01]  /*6fc0*/  FFMA R7, R41.reuse, R42, R7 ;  /* 0x0000002a29077223 */ /* 0x040fe20000000007 */
[C---:B------:R-:W-:Y:S01]  /*6fd0*/  FFMA R4, R41.reuse, R43, R4 ;  /* 0x0000002b29047223 */ /* 0x040fe20000000004 */
[C---:B------:R-:W-:Y:S01]  /*6fe0*/  FMUL R6, R38.reuse, R10 ;  /* 0x0000000a26067220 */ /* 0x040fe20000400000 */
[----:B------:R-:W-:Y:S02]  /*6ff0*/  HADD2.F32 R42, -RZ, R51.H1_H1 ;  /* 0x30000033ff2a7230 */ /* 0x000fe40000004100 */
[----:B------:R-:W-:Y:S01]  /*7000*/  FFMA R5, R41, R40, R5 ;  /* 0x0000002829057223 */ /* 0x000fe20000000005 */
[----:B------:R-:W-:Y:S01]  /*7010*/  F2FP.F16.F32.PACK_AB R53, R7, R3 ;  /* 0x000000030735723e */ /* 0x000fe200000000ff */
[----:B------:R-:W-:Y:S01]  /*7020*/  FFMA R6, R41, R45, R6 ;  /* 0x0000002d29067223 */ /* 0x000fe20000000006 */
[C---:B------:R-:W-:Y:S01]  /*7030*/  FMUL R11, R38.reuse, R11 ;  /* 0x0000000b260b7220 */ /* 0x040fe20000400000 */
[--C-:B------:R-:W-:Y:S01]  /*7040*/  HADD2.F32 R40, -RZ, R56.reuse.H0_H0 ;  /* 0x20000038ff287230 */ /* 0x100fe20000004100 */
[----:B------:R-:W-:Y:S01]  /*7050*/  F2FP.F16.F32.PACK_AB R54, R5, R4 ;  /* 0x000000040536723e */ /* 0x000fe200000000ff */
[C---:B------:R-:W-:Y:S01]  /*7060*/  FMUL R8, R38.reuse, R12 ;  /* 0x0000000c26087220 */ /* 0x040fe20000400000 */
[C---:B------:R-:W-:Y:S01]  /*7070*/  FFMA R11, R41.reuse, R42, R11 ;  /* 0x0000002a290b7223 */ /* 0x040fe2000000000b */
[----:B------:R-:W-:Y:S02]  /*7080*/  HADD2.F32 R42, -RZ, R56.H1_H1 ;  /* 0x30000038ff2a7230 */ /* 0x000fe40000004100 */
[C---:B------:R-:W-:Y:S01]  /*7090*/  FMUL R9, R38.reuse, R13 ;  /* 0x0000000d26097220 */ /* 0x040fe20000400000 */
[--C-:B------:R-:W-:Y:S02]  /*70a0*/  HADD2.F32 R43, -RZ, R57.reuse.H0_H0 ;  /* 0x20000039ff2b7230 */ /* 0x100fe40000004100 */
[----:B------:R-:W-:Y:S01]  /*70b0*/  FFMA R8, R41, R40, R8 ;  /* 0x0000002829087223 */ /* 0x000fe20000000008 */
[----:B------:R-:W-:Y:S01]  /*70c0*/  F2FP.F16.F32.PACK_AB R55, R11, R6 ;  /* 0x000000060b37723e */ /* 0x000fe200000000ff */
[----:B------:R-:W-:Y:S01]  /*70d0*/  FFMA R9, R41, R42, R9 ;  /* 0x0000002a29097223 */ /* 0x000fe20000000009 */
[C---:B------:R-:W-:Y:S01]  /*70e0*/  FMUL R10, R38.reuse, R14 ;  /* 0x0000000e260a7220 */ /* 0x040fe20000400000 */
[----:B------:R-:W-:Y:S02]  /*70f0*/  HADD2.F32 R40, -RZ, R57.H1_H1 ;  /* 0x30000039ff287230 */ /* 0x000fe40000004100 */
[C---:B------:R-:W-:Y:S01]  /*7100*/  FMUL R15, R38.reuse, R15 ;  /* 0x0000000f260f7220 */ /* 0x040fe20000400000 */
[----:B------:R1:W-:Y:S01]  /*7110*/  STS.128 [R112], R52 ;  /* 0x0000003470007388 */ /* 0x0003e20000000c00 */
[----:B------:R-:W-:Y:S01]  /*7120*/  F2FP.F16.F32.PACK_AB R60, R9, R8 ;  /* 0x00000008093c723e */ /* 0x000fe200000000ff */
[C---:B------:R-:W-:Y:S01]  /*7130*/  FFMA R10, R41.reuse, R43, R10 ;  /* 0x0000002b290a7223 */ /* 0x040fe2000000000a */
[--C-:B------:R-:W-:Y:S02]  /*7140*/  HADD2.F32 R43, -RZ, R58.reuse.H0_H0 ;  /* 0x2000003aff2b7230 */ /* 0x100fe40000004100 */
[----:B------:R-:W-:Y:S01]  /*7150*/  FFMA R15, R41, R40, R15 ;  /* 0x00000028290f7223 */ /* 0x000fe2000000000f */
[C---:B------:R-:W-:Y:S01]  /*7160*/  FMUL R12, R38.reuse, R16 ;  /* 0x00000010260c7220 */ /* 0x040fe20000400000 */
[----:B------:R-:W-:Y:S02]  /*7170*/  HADD2.F32 R42, -RZ, R58.H1_H1 ;  /* 0x3000003aff2a7230 */ /* 0x000fe40000004100 */
[C---:B------:R-:W-:Y:S01]  /*7180*/  FMUL R13, R38.reuse, R17 ;  /* 0x00000011260d7220 */ /* 0x040fe20000400000 */
[--C-:B------:R-:W-:Y:S01]  /*7190*/  HADD2.F32 R45, -RZ, R59.reuse.H0_H0 ;  /* 0x2000003bff2d7230 */ /* 0x100fe20000004100 */
[----:B------:R-:W-:Y:S01]  /*71a0*/  F2FP.F16.F32.PACK_AB R61, R15, R10 ;  /* 0x0000000a0f3d723e */ /* 0x000fe200000000ff */
[C---:B------:R-:W-:Y:S01]  /*71b0*/  FFMA R12, R41.reuse, R43, R12 ;  /* 0x0000002b290c7223 */ /* 0x040fe2000000000c */
[C---:B------:R-:W-:Y:S01]  /*71c0*/  FFMA R13, R41.reuse, R42, R13 ;  /* 0x0000002a290d7223 */ /* 0x040fe2000000000d */
[C---:B------:R-:W-:Y:S01]  /*71d0*/  FMUL R14, R38.reuse, R18 ;  /* 0x00000012260e7220 */ /* 0x040fe20000400000 */
[----:B------:R-:W-:Y:S02]  /*71e0*/  HADD2.F32 R40, -RZ, R59.H1_H1 ;  /* 0x3000003bff287230 */ /* 0x000fe40000004100 */
[C---:B------:R-:W-:Y:S01]  /*71f0*/  FMUL R19, R38.reuse, R19 ;  /* 0x0000001326137220 */ /* 0x040fe20000400000 */
[--C-:B------:R-:W-:Y:S02]  /*7200*/  HADD2.F32 R43, -RZ, R64.reuse.H0_H0 ;  /* 0x20000040ff2b7230 */ /* 0x100fe40000004100 */
[C---:B------:R-:W-:Y:S01]  /*7210*/  FFMA R14, R41.reuse, R45, R14 ;  /* 0x0000002d290e7223 */ /* 0x040fe2000000000e */
[C---:B------:R-:W-:Y:S01]  /*7220*/  FMUL R16, R38.reuse, R20 ;  /* 0x0000001426107220 */ /* 0x040fe20000400000 */
[C---:B------:R-:W-:Y:S01]  /*7230*/  FFMA R19, R41.reuse, R40, R19 ;  /* 0x0000002829137223 */ /* 0x040fe20000000013 */
[----:B------:R-:W-:Y:S02]  /*7240*/  HADD2.F32 R40, -RZ, R64.H1_H1 ;  /* 0x30000040ff287230 */ /* 0x000fe40000004100 */
[C---:B------:R-:W-:Y:S01]  /*7250*/  FMUL R17, R38.reuse, R21 ;  /* 0x0000001526117220 */ /* 0x040fe20000400000 */
[--C-:B------:R-:W-:Y:S02]  /*7260*/  HADD2.F32 R45, -RZ, R65.reuse.H0_H0 ;  /* 0x20000041ff2d7230 */ /* 0x100fe40000004100 */
[C---:B------:R-:W-:Y:S01]  /*7270*/  FMUL R18, R38.reuse, R22 ;  /* 0x0000001626127220 */ /* 0x040fe20000400000 */
[----:B------:R-:W-:Y:S02]  /*7280*/  HADD2.F32 R42, -RZ, R65.H1_H1 ;  /* 0x30000041ff2a7230 */ /* 0x000fe40000004100 */
[C---:B------:R-:W-:Y:S01]  /*7290*/  FMUL R23, R38.reuse, R23 ;  /* 0x0000001726177220 */ /* 0x040fe20000400000 */
[C---:B------:R-:W-:Y:S01]  /*72a0*/  FFMA R16, R41.reuse, R43, R16 ;  /* 0x0000002b29107223 */ /* 0x040fe20000000010 */
[C---:B------:R-:W-:Y:S01]  /*72b0*/  FFMA R17, R41.reuse, R40, R17 ;  /* 0x0000002829117223 */ /* 0x040fe20000000011 */
[C---:B------:R-:W-:Y:S01]  /*72c0*/  FFMA R18, R41.reuse, R45, R18 ;  /* 0x0000002d29127223 */ /* 0x040fe20000000012 */
[C---:B------:R-:W-:Y:S01]  /*72d0*/  FFMA R23, R41.reuse, R42, R23 ;  /* 0x0000002a29177223 */ /* 0x040fe20000000017 */
[--C-:B------:R-:W-:Y:S02]  /*72e0*/  HADD2.F32 R40, -RZ, R66.reuse.H0_H0 ;  /* 0x20000042ff287230 */ /* 0x100fe40000004100 */
[C---:B------:R-:W-:Y:S01]  /*72f0*/  FMUL R20, R38.reuse, R24 ;  /* 0x0000001826147220 */ /* 0x040fe20000400000 */
[----:B------:R-:W-:Y:S02]  /*7300*/  HADD2.F32 R42, -RZ, R66.H1_H1 ;  /* 0x30000042ff2a7230 */ /* 0x000fe40000004100 */
[C---:B------:R-:W-:Y:S01]  /*7310*/  FMUL R21, R38.reuse, R25 ;  /* 0x0000001926157220 */ /* 0x040fe20000400000 */
[--C-:B------:R-:W-:Y:S02]  /*7320*/  HADD2.F32 R43, -RZ, R67.reuse.H0_H0 ;  /* 0x20000043ff2b7230 */ /* 0x100fe40000004100 */
[C---:B------:R-:W-:Y:S01]  /*7330*/  FMUL R22, R38.reuse, R26 ;  /* 0x0000001a26167220 */ /* 0x040fe20000400000 */
[C---:B------:R-:W-:Y:S01]  /*7340*/  FFMA R20, R41.reuse, R40, R20 ;  /* 0x0000002829147223 */ /* 0x040fe20000000014 */
[C---:B------:R-:W-:Y:S01]  /*7350*/  FFMA R21, R41.reuse, R42, R21 ;  /* 0x0000002a29157223 */ /* 0x040fe20000000015 */
[----:B------:R-:W-:Y:S02]  /*7360*/  HADD2.F32 R40, -RZ, R67.H1_H1 ;  /* 0x30000043ff287230 */ /* 0x000fe40000004100 */
[----:B------:R-:W-:Y:S01]  /*7370*/  FFMA R22, R41, R43, R22 ;  /* 0x0000002b29167223 */ /* 0x000fe20000000016 */
[C---:B------:R-:W-:Y:S01]  /*7380*/  FMUL R27, R38.reuse, R27 ;  /* 0x0000001b261b7220 */ /* 0x040fe20000400000 */
[--C-:B------:R-:W-:Y:S02]  /*7390*/  HADD2.F32 R43, -RZ, R72.reuse.H0_H0 ;  /* 0x20000048ff2b7230 */ /* 0x100fe40000004100 */
[C---:B------:R-:W-:Y:S01]  /*73a0*/  FMUL R24, R38.reuse, R28 ;  /* 0x0000001c26187220 */ /* 0x040fe20000400000 */
[----:B------:R-:W-:Y:S02]  /*73b0*/  HADD2.F32 R42, -RZ, R72.H1_H1 ;  /* 0x30000048ff2a7230 */ /* 0x000fe40000004100 */
[C---:B------:R-:W-:Y:S01]  /*73c0*/  FMUL R25, R38.reuse, R29 ;  /* 0x0000001d26197220 */ /* 0x040fe20000400000 */
[--C-:B------:R-:W-:Y:S01]  /*73d0*/  HADD2.F32 R45, -RZ, R73.reuse.H0_H0 ;  /* 0x20000049ff2d7230 */ /* 0x100fe20000004100 */
[----:B------:R-:W-:Y:S01]  /*73e0*/  F2FP.F16.F32.PACK_AB R62, R13, R12 ;  /* 0x0000000c0d3e723e */ /* 0x000fe200000000ff */
[C---:B------:R-:W-:Y:S01]  /*73f0*/  FMUL R26, R38.reuse, R30 ;  /* 0x0000001e261a7220 */ /* 0x040fe20000400000 */
[----:B------:R-:W-:Y:S01]  /*7400*/  F2FP.F16.F32.PACK_AB R63, R19, R14 ;  /* 0x0000000e133f723e */ /* 0x000fe200000000ff */
[C---:B------:R-:W-:Y:S01]  /*7410*/  FFMA R27, R41.reuse, R40, R27 ;  /* 0x00000028291b7223 */ /* 0x040fe2000000001b */
[C---:B------:R-:W-:Y:S01]  /*7420*/  FFMA R24, R41.reuse, R43, R24 ;  /* 0x0000002b29187223 */ /* 0x040fe20000000018 */
[----:B------:R-:W-:Y:S02]  /*7430*/  HADD2.F32 R40, -RZ, R73.H1_H1 ;  /* 0x30000049ff287230 */ /* 0x000fe40000004100 */
[C---:B------:R-:W-:Y:S01]  /*7440*/  FFMA R25, R41.reuse, R42, R25 ;  /* 0x0000002a29197223 */ /* 0x040fe20000000019 */
[----:B------:R1:W-:Y:S01]  /*7450*/  STS.128 [R103+0x10], R60 ;  /* 0x0000103c67007388 */ /* 0x0003e20000000c00 */
[C---:B------:R-:W-:Y:S01]  /*7460*/  FMUL R31, R38.reuse, R31 ;  /* 0x0000001f261f7220 */ /* 0x040fe20000400000 */
[--C-:B------:R-:W-:Y:S02]  /*7470*/  HADD2.F32 R43, -RZ, R74.reuse.H0_H0 ;  /* 0x2000004aff2b7230 */ /* 0x100fe40000004100 */
[C---:B------:R-:W-:Y:S01]  /*7480*/  FFMA R26, R41.reuse, R45, R26 ;  /* 0x0000002d291a7223 */ /* 0x040fe2000000001a */
[C---:B------:R-:W-:Y:S01]  /*7490*/  FMUL R28, R38.reuse, R32 ;  /* 0x00000020261c7220 */ /* 0x040fe20000400000 */
[----:B------:R-:W-:Y:S02]  /*74a0*/  HADD2.F32 R42, -RZ, R74.H1_H1 ;  /* 0x3000004aff2a7230 */ /* 0x000fe40000004100 */
[C---:B------:R-:W-:Y:S01]  /*74b0*/  FMUL R29, R38.reuse, R33 ;  /* 0x00000021261d7220 */ /* 0x040fe20000400000 */
[----:B------:R-:W-:Y:S02]  /*74c0*/  HADD2.F32 R45, -RZ, R75.H0_H0 ;  /* 0x2000004bff2d7230 */ /* 0x000fe40000004100 */
[C---:B------:R-:W-:Y:S01]  /*74d0*/  FMUL R30, R38.reuse, R34 ;  /* 0x00000022261e7220 */ /* 0x040fe20000400000 */
[----:B------:R-:W-:Y:S01]  /*74e0*/  FFMA R31, R41, R40, R31 ;  /* 0x00000028291f7223 */ /* 0x000fe2000000001f */
[----:B------:R-:W-:Y:S01]  /*74f0*/  FMUL R35, R38, R35 ;  /* 0x0000002326237220 */ /* 0x000fe20000400000 */
[----:B------:R-:W-:Y:S01]  /*7500*/  F2FP.F16.F32.PACK_AB R68, R17, R16 ;  /* 0x000000101144723e */ /* 0x000fe200000000ff */
[----:B------:R-:W-:Y:S01]  /*7510*/  FFMA R28, R41, R43, R28 ;  /* 0x0000002b291c7223 */ /* 0x000fe2000000001c */
[----:B------:R-:W-:Y:S01]  /*7520*/  F2FP.F16.F32.PACK_AB R69, R23, R18 ;  /* 0x000000121745723e */ /* 0x000fe200000000ff */
[----:B------:R-:W-:Y:S01]  /*7530*/  FFMA R29, R41, R42, R29 ;  /* 0x0000002a291d7223 */ /* 0x000fe2000000001d */
[----:B------:R-:W-:Y:S01]  /*7540*/  F2FP.F16.F32.PACK_AB R70, R21, R20 ;  /* 0x000000141546723e */ /* 0x000fe200000000ff */
[----:B------:R-:W-:Y:S01]  /*7550*/  FFMA R30, R41, R45, R30 ;  /* 0x0000002d291e7223 */ /* 0x000fe2000000001e */
[----:B------:R-:W-:Y:S01]  /*7560*/  F2FP.F16.F32.PACK_AB R71, R27, R22 ;  /* 0x000000161b47723e */ /* 0x000fe200000000ff */
[----:B------:R-:W-:Y:S01]  /*7570*/  FFMA R35, R41, R44, R35 ;  /* 0x0000002c29237223 */ /* 0x000fe20000000023 */
[----:B------:R-:W-:Y:S02]  /*7580*/  F2FP.F16.F32.PACK_AB R80, R25, R24 ;  /* 0x000000181950723e */ /* 0x000fe400000000ff */
[----:B------:R-:W-:Y:S01]  /*7590*/  F2FP.F16.F32.PACK_AB R81, R31, R26 ;  /* 0x0000001a1f51723e */ /* 0x000fe200000000ff */
[----:B------:R1:W-:Y:S01]  /*75a0*/  STS.128 [R102+0x20], R68 ;  /* 0x0000204466007388 */ /* 0x0003e20000000c00 */
[----:B------:R-:W-:Y:S02]  /*75b0*/  F2FP.F16.F32.PACK_AB R82, R29, R28 ;  /* 0x0000001c1d52723e */ /* 0x000fe400000000ff */
[----:B------:R-:W-:Y:S05]  /*75c0*/  F2FP.F16.F32.PACK_AB R83, R35, R30 ;  /* 0x0000001e2353723e */ /* 0x000fea00000000ff */
[----:B------:R1:W-:Y:S01]  /*75d0*/  STS.128 [R47+0x10], R80 ;  /* 0x000010502f007388 */ /* 0x0003e20000000c00 */
[----:B------:R-:W-:Y:S01]  /*75e0*/  @!PT LDS RZ, [RZ] ;  /* 0x00000000fffff984 */ /* 0x000fe20000000800 */
[----:B------:R-:W-:Y:S01]  /*75f0*/  @!PT LDS RZ, [RZ] ;  /* 0x00000000fffff984 */ /* 0x000fe20000000800 */
[----:B------:R-:W-:Y:S01]  /*7600*/  @!PT LDS RZ, [RZ] ;  /* 0x00000000fffff984 */ /* 0x000fe20000000800 */
[----:B------:R-:W-:Y:S01]  /*7610*/  @!PT LDS RZ, [RZ] ;  /* 0x00000000fffff984 */ /* 0x000fe20000000800 */
[----:B------:R2:W-:Y:S07]  /*7620*/  MEMBAR.ALL.CTA ;  /* 0x0000000000007992 */ /* 0x0005ee0000008000 */
[----:B--2---:R-:W2:Y:S02]  /*7630*/  FENCE.VIEW.ASYNC.S ;  /* 0x00000000000073c6 */ /* 0x004ea40000000000 */
[----:B--2---:R-:W-:Y:S06]  /*7640*/  BAR.SYNC.DEFER_BLOCKING 0x1, 0x80 ;  /* 0x0042000000007b1d */ /* 0x004fec0000010000 */
[----:B------:R-:W-:Y:S05]  /*7650*/  @P0 BRA `(.L_x_113) ;  /* 0x0000000000280947 */ /* 0x000fea0003800000 */
[----:B------:R-:W2:Y:S01]  /*7660*/  LDCU.64 UR6, c[0x0][0x348] ;  /* 0x00006900ff0677ac */ /* 0x000ea20008000a00 */
[----:B------:R-:W-:Y:S02]  /*7670*/  R2UR UR5, R114 ;  /* 0x00000000720572ca */ /* 0x000fe400000e0000 */
[----:B------:R-:W-:Y:S02]  /*7680*/  R2UR UR42, R107 ;  /* 0x000000006b2a72ca */ /* 0x000fe400000e0000 */
[----:B------:R-:W-:Y:S02]  /*7690*/  R2UR UR43, R105 ;  /* 0x00000000692b72ca */ /* 0x000fe400000e0000 */
[----:B------:R-:W-:Y:S07]  /*76a0*/  R2UR UR44, R106 ;  /* 0x000000006a2c72ca */ /* 0x000fee00000e0000 */
[----:B------:R-:W-:Y:S02]  /*76b0*/  UIADD3 UR40, UPT, UPT, UR49, 0x200, UR5 ;  /* 0x0000020031287890 */ /* 0x000fe4000fffe005 */
[----:B--2---:R-:W-:Y:S04]  /*76c0*/  UIADD3 UR4, UP0, UPT, UR6, 0x680, URZ ;  /* 0x0000068006047890 */ /* 0x004fe8000ff1e0ff */
[----:B------:R-:W-:Y:S09]  /*76d0*/  UIADD3.X UR5, UPT, UPT, URZ, UR7, URZ, UP0, !UPT ;  /* 0x00000007ff057290 */ /* 0x000ff200087fe4ff */
[----:B------:R2:W-:Y:S02]  /*76e0*/  UTMASTG.4D.IM2COL [UR40], [UR4] ;  /* 0x00000028040073b5 */ /* 0x0005e40008058000 */
[----:B--2---:R0:W-:Y:S02]  /*76f0*/  UTMACMDFLUSH ;  /* 0x00000000000079b7 */ /* 0x0041e40000000000 */
.L_x_113:
[----:B------:R-:W-:Y:S05]  /*7700*/  BSYNC.RECONVERGENT B0 ;  /* 0x0000000000007941 */ /* 0x000fea0003800200 */
.L_x_112:
[----:B------:R-:W-:Y:S01]  /*7710*/  UIADD3 UR40, UPT, UPT, UR50, 0x1, URZ ;  /* 0x0000000132287890 */ /* 0x000fe2000fffe0ff */
[----:B------:R-:W-:Y:S03]  /*7720*/  BSSY.RECONVERGENT B0, `(.L_x_114) ;  /* 0x0000005000007945 */ /* 0x000fe60003800200 */
[----:B------:R-:W-:Y:S04]  /*7730*/  UISETP.NE.AND UP0, UPT, UR40, 0x3, UPT ;  /* 0x000000032800788c */ /* 0x000fe8000bf05270 */
[----:B------:R-:W-:Y:S01]  /*7740*/  USEL UR42, UR40, URZ, UP0 ;  /* 0x000000ff282a7287 */ /* 0x000fe20008000000 */
[----:B------:R-:W-:Y:S11]  /*7750*/  @P0 BRA `(.L_x_115) ;  /* 0x0000000000040947 */ /* 0x000ff60003800000 */
[----:B------:R-:W-:Y:S04]  /*7760*/  DEPBAR.LE SB0, 0x1 ;  /* 0x000080400000791a */ /* 0x000fe80000000000 */
.L_x_115:
[----:B------:R-:W-:Y:S05]  /*7770*/  BSYNC.RECONVERGENT B0 ;  /* 0x0000000000007941 */ /* 0x000fea0003800200 */
.L_x_114:
[----:B------:R-:W-:Y:S01]  /*7780*/  BAR.SYNC.DEFER_BLOCKING 0x1, 0x80 ;  /* 0x0042000000007b1d */ /* 0x000fe20000010000 */
[----:B------:R-:W-:Y:S01]  /*7790*/  ISETP.NE.AND P1, PT, R111, RZ, PT ;  /* 0x000000ff6f00720c */ /* 0x000fe20003f25270 */
[----:B------:R-:W-:Y:S01]  /*77a0*/  UISETP.NE.AND UP0, UPT, UR54, URZ, UPT ;  /* 0x000000ff3600728c */ /* 0x000fe2000bf05270 */
[----:B------:R-:W-:Y:S11]  /*77b0*/  LEA R3, R116, UR49, 0x3 ;  /* 0x0000003174037c11 */ /* 0x000ff6000f8e18ff */
[----:B------:R-:W-:Y:S01]  /*77c0*/  @P1 SHF.L.U32 R4, R46, 0x1f, RZ ;  /* 0x0000001f2e041819 */ /* 0x000fe200000006ff */
[----:B------:R-:W-:Y:S06]  /*77d0*/  BRA.U !UP0, `(.L_x_116) ;  /* 0x0000000108247547 */ /* 0x000fec000b800000 */
[----:B------:R-:W2:Y:S01]  /*77e0*/  S2R R0, SR_CgaCtaId ;  /* 0x0000000000007919 */ /* 0x000ea20000008800 */
[----:B------:R-:W-:Y:S01]  /*77f0*/  IMAD.U32 R2, RZ, RZ, UR51 ;  /* 0x00000033ff027e24 */ /* 0x000fe2000f8e00ff */
[----:B------:R-:W-:Y:S04]  /*7800*/  UIADD3 UR4, UPT, UPT, UR51, 0x1, URZ ;  /* 0x0000000133047890 */ /* 0x000fe8000fffe0ff */
[----:B------:R-:W-:Y:S01]  /*7810*/  @P1 LEA R2, R2, UR49, 0x3 ;  /* 0x0000003102021c11 */ /* 0x000fe2000f8e18ff */
[----:B------:R-:W-:Y:S04]  /*7820*/  UISETP.NE.AND UP0, UPT, UR4, 0x3, UPT ;  /* 0x000000030400788c */ /* 0x000fe8000bf05270 */
[----:B------:R-:W-:Y:S01]  /*7830*/  @P1 VIADD R5, R2, 0xb8 ;  /* 0x000000b802051836 */ /* 0x000fe20000000000 */
[----:B------:R-:W-:Y:S04]  /*7840*/  USEL UR51, UR4, URZ, UP0 ;  /* 0x000000ff04337287 */ /* 0x000fe80008000000 */
[----:B--2---:R-:W-:Y:S04]  /*7850*/  @P1 PRMT R0, R0, 0x654, R5 ;  /* 0x0000065400001816 */ /* 0x004fe80000000005 */
[----:B------:R2:W-:Y:S04]  /*7860*/  @P1 SYNCS.ARRIVE.TRANS64.RED.A1T0 RZ, [R0+URZ], RZ ;  /* 0x000000ff00ff19a7 */ /* 0x0005e800081004ff */
.L_x_116:
[----:B------:R-:W4:Y:S01]  /*7870*/  @P1 SYNCS.PHASECHK.TRANS64.TRYWAIT P0, [R3+URZ+0xa0], R4 ;  /* 0x0000a004030015a7 */ /* 0x000f2200080011ff */
[----:B------:R-:W-:Y:S01]  /*7880*/  BSSY B1, `(.L_x_117) ;  /* 0x0000015000017945 */ /* 0x000fe20003800000 */
[----:B----4-:R-:W-:Y:S03]  /*7890*/  @P1 SEL R113, RZ, 0x1, !P0 ;  /* 0x00000001ff711807 */ /* 0x010fe60004000000 */
[----:B------:R-:W-:Y:S05]  /*78a0*/  @!P1 BRA `(.L_x_118) ;  /* 0x0000000000489947 */ /* 0x000fea0003800000 */
[----:B------:R-:W-:Y:S01]  /*78b0*/  ISETP.NE.AND P1, PT, R115, RZ, PT ;  /* 0x000000ff7300720c */ /* 0x000fe20003f25270 */
[----:B------:R-:W-:Y:S01]  /*78c0*/  BSSY B0, `(.L_x_119) ;  /* 0x000000a000007945 */ /* 0x000fe20003800000 */
[----:B------:R-:W-:Y:S11]  /*78d0*/  ISETP.NE.AND P0, PT, R113, RZ, PT ;  /* 0x000000ff7100720c */ /* 0x000ff60003f05270 */
[----:B------:R-:W-:Y:S04]  /*78e0*/  @P1 IMAD R116, R116, 0x2000, R99 ;  /* 0x0000200074741824 */ /* 0x000fe800078e0263 */
[----:B------:R-:W-:Y:S01]  /*78f0*/  @P1 IMAD.IADD R5, R101, 0x1, R116 ;  /* 0x0000000165051824 */ /* 0x000fe200078e0274 */
[----:B------:R-:W-:Y:S03]  /*7900*/  @P1 IADD3 R2, PT, PT, R100, R116, RZ ;  /* 0x0000007464021210 */ /* 0x000fe60007ffe0ff */
[----:B--2---:R-:W-:Y:S01]  /*7910*/  @P1 IMAD.IADD R0, R98, 0x1, R5 ;  /* 0x0000000162001824 */ /* 0x004fe200078e0205 */
[----:B------:R-:W-:Y:S06]  /*7920*/  @P0 BRA `(.L_x_120) ;  /* 0x00000000000c0947 */ /* 0x000fec0003800000 */
[----:B------:R-:W-:Y:S04]  /*7930*/  SHF.L.U32 R46, R46, 0x1f, RZ ;  /* 0x0000001f2e2e7819 */ /* 0x000fe800000006ff */
[----:B------:R-:W2:Y:S02]  /*7940*/  SYNCS.PHASECHK.TRANS64.TRYWAIT P0, [R3+URZ+0xa0], R46 ;  /* 0x0000a02e030075a7 */ /* 0x000ea400080011ff */
[----:B--2---:R-:W-:Y:S05]  /*7950*/  @!P0 BRA `(.L_x_121) ;  /* 0x0000001800b88947 */ /* 0x004fea0003800000 */
.L_x_120:
[----:B------:R-:W-:Y:S05]  /*7960*/  BSYNC B0 ;  /* 0x0000000000007941 */ /* 0x000fea0003800000 */
.L_x_119:
[----:B------:R-:W-:Y:S11]  /*7970*/  ISETP.NE.AND P0, PT, R115, RZ, PT ;  /* 0x000000ff7300720c */ /* 0x000ff60003f05270 */
[----:B------:R-:W-:Y:S02]  /*7980*/  @!UPT UIADD3 URZ, UPT, UPT, URZ, URZ, URZ ;  /* 0x000000fffffff290 */ /* 0x000fe4000fffe0ff */
[----:B------:R4:W1:Y:S04]  /*7990*/  @P0 LDS.128 R48, [R116] ;  /* 0x0000000074300984 */ /* 0x0008680000000c00 */
[----:B------:R4:W1:Y:S04]  /*79a0*/  @P0 LDS.128 R64, [R2+0x20] ;  /* 0x0000200002400984 */ /* 0x0008680000000c00 */
[----:B------:R4:W1:Y:S04]  /*79b0*/  @P0 LDS.128 R56, [R5+0x10] ;  /* 0x0000100005380984 */ /* 0x0008680000000c00 */
[----:B------:R4:W1:Y:S02]  /*79c0*/  @P0 LDS.128 R72, [R0+0x10] ;  /* 0x0000100000480984 */ /* 0x0008640000000c00 */
.L_x_118:
[----:B------:R-:W-:Y:S05]  /*79d0*/  BSYNC B1 ;  /* 0x0000000000017941 */ /* 0x000fea0003800000 */
.L_x_117:
[----:B--2---:R-:W-:Y:S05]  /*79e0*/  VIADD R3, R39, 0x20 ;  /* 0x0000002027037836 */ /* 0x004fea0000000000 */
[----:B------:R-:W-:Y:S04]  /*79f0*/  SHF.R.U32.HI R3, RZ, 0x15, R3 ;  /* 0x00000015ff037819 */ /* 0x000fe80000011603 */
[----:B------:R-:W-:Y:S11]  /*7a00*/  LOP3.LUT P0, RZ, R3, 0x3, R88, 0x48, !PT ;  /* 0x0000000303ff7812 */ /* 0x000ff60007804858 */
[----:B------:R-:W-:Y:S02]  /*7a10*/  @!UPT UIADD3 URZ, UPT, UPT, URZ, URZ, URZ ;  /* 0x000000fffffff290 */ /* 0x000fe4000fffe0ff */
[----:B------:R-:W-:Y:S05]  /*7a20*/  @!P0 BRA `(.L_x_122) ;  /* 0x0000000000408947 */ /* 0x000fea0003800000 */
[----:B------:R-:W2:Y:S01]  /*7a30*/  LDCU.64 UR8, c[0x4][0x70] ;  /* 0x01000e00ff0877ac */ /* 0x000ea20008000a00 */
[----:B------:R-:W-:Y:S01]  /*7a40*/  MOV R3, 0x0 ;  /* 0x0000000000037802 */ /* 0x000fe20000000f00 */
[----:B------:R-:W-:Y:S02]  /*7a50*/  HFMA2 R12, -RZ, RZ, 0, 5.9604644775390625e-08 ;  /* 0x00000001ff0c7431 */ /* 0x000fe400000001ff */
[----:B------:R-:W-:Y:S02]  /*7a60*/  IMAD.MOV.U32 R8, RZ, RZ, 0x192 ;  /* 0x00000192ff087424 */ /* 0x000fe400078e00ff */
[----:B------:R-:W-:Y:S01]  /*7a70*/  IMAD.MOV.U32 R13, RZ, RZ, RZ ;  /* 0x000000ffff0d7224 */ /* 0x000fe200078e00ff */
[----:B------:R-:W5:Y:S01]  /*7a80*/  LDCU.64 UR6, c[0x4][0x78] ;  /* 0x01000f00ff0677ac */ /* 0x000f620008000a00 */
[----:B----4-:R-:W4:Y:S01]  /*7a90*/  LDC.64 R2, c[0x4][R3] ;  /* 0x0100000003027b82 */ /* 0x010f220000000a00 */
[----:B------:R-:W3:Y:S01]  /*7aa0*/  LDCU.64 UR4, c[0x4][0x10] ;  /* 0x01000200ff0477ac */ /* 0x000ee20008000a00 */
[----:B--2---:R-:W-:Y:S01]  /*7ab0*/  MOV R5, UR9 ;  /* 0x0000000900057c02 */ /* 0x004fe20008000f00 */
[----:B------:R-:W-:Y:S01]  /*7ac0*/  IMAD.U32 R4, RZ, RZ, UR8 ;  /* 0x00000008ff047e24 */ /* 0x000fe2000f8e00ff */
[----:B-----5:R-:W-:Y:S01]  /*7ad0*/  MOV R7, UR7 ;  /* 0x0000000700077c02 */ /* 0x020fe20008000f00 */
[----:B------:R-:W-:Y:S01]  /*7ae0*/  IMAD.U32 R6, RZ, RZ, UR6 ;  /* 0x00000006ff067e24 */ /* 0x000fe2000f8e00ff */
[----:B---3--:R-:W-:Y:S01]  /*7af0*/  MOV R11, UR5 ;  /* 0x00000005000b7c02 */ /* 0x008fe20008000f00 */
[----:B------:R-:W-:Y:S02]  /*7b00*/  IMAD.U32 R10, RZ, RZ, UR4 ;  /* 0x00000004ff0a7e24 */ /* 0x000fe4000f8e00ff */
[----:B------:R-:W-:Y:S07]  /*7b10*/  LEPC R20, `(.L_x_122) ;  /* 0x000000001014794e */ /* 0x000fee0000000000 */
[----:B-1--4-:R-:W-:Y:S05]  /*7b20*/  CALL.ABS.NOINC R2 ;  /* 0x0000000002007343 */ /* 0x012fea0003c00000 */
.L_x_122:
[----:B------:R-:W-:Y:S01]  /*7b30*/  ISETP.NE.AND P0, PT, R86, RZ, PT ;  /* 0x000000ff5600720c */ /* 0x000fe20003f05270 */
[----:B------:R-:W-:Y:S05]  /*7b40*/  WARPSYNC.ALL ;  /* 0x0000000000007948 */ /* 0x000fea0003800000 */
[----:B------:R-:W-:Y:S01]  /*7b50*/  R2UR UR4, R39 ;  /* 0x00000000270472ca */ /* 0x000fe200000e0000 */
[--C-:B-1----:R-:W-:Y:S01]  /*7b60*/  HADD2.F32 R40, -RZ, R48.reuse.H0_H0 ;  /* 0x20000030ff287230 */ /* 0x102fe20000004100 */
[----:B------:R-:W-:Y:S01]  /*7b70*/  IADD3 R108, PT, PT, R108, 0x100, RZ ;  /* 0x000001006c6c7810 */ /* 0x000fe20007ffe0ff */
[----:B------:R-:W-:Y:S01]  /*7b80*/  HADD2.F32 R42, -RZ, R48.H1_H1 ;  /* 0x30000030ff2a7230 */ /* 0x000fe20000004100 */
[----:B------:R-:W-:Y:S01]  /*7b90*/  BSSY.RECONVERGENT B0, `(.L_x_123) ;  /* 0x000008e000007945 */ /* 0x000fe20003800200 */
[--C-:B------:R-:W-:Y:S01]  /*7ba0*/  HADD2.F32 R43, -RZ, R49.reuse.H0_H0 ;  /* 0x20000031ff2b7230 */ /* 0x100fe20000004100 */
[----:B------:R-:W-:Y:S01]  /*7bb0*/  LOP3.LUT R108, R108, 0xfefffff8, RZ, 0xc0, !PT ;  /* 0xfefffff86c6c7812 */ /* 0x000fe200078ec0ff */
[----:B------:R-:W-:Y:S02]  /*7bc0*/  HADD2.F32 R44, -RZ, R49.H1_H1 ;  /* 0x30000031ff2c7230 */ /* 0x000fe40000004100 */
[--C-:B------:R-:W-:Y:S02]  /*7bd0*/  HADD2.F32 R45, -RZ, R50.reuse.H0_H0 ;  /* 0x20000032ff2d7230 */ /* 0x100fe40000004100 */
[----:B------:R-:W-:Y:S02]  /*7be0*/  HADD2.F32 R46, -RZ, R50.H1_H1 ;  /* 0x30000032ff2e7230 */ /* 0x000fe40000004100 */
[----:B----4-:R-:W1:Y:S01]  /*7bf0*/  LDTM.x32 R4, tmem[UR4+0x20] ;  /* 0x00002004000479ee */ /* 0x010e6200082c0000 */
[----:B------:R-:W-:Y:S01]  /*7c00*/  NOP ;  /* 0x0000000000007918 */ /* 0x000fe20000000000 */
[----:B-1----:R1:W-:Y:S01]  /*7c10*/  SYNCS.ARRIVE.TRANS64.RED.A1T0 RZ, [R108+URZ], RZ ;  /* 0x000000ff6cff79a7 */ /* 0x0023e200081004ff */
[----:B------:R-:W-:Y:S01]  /*7c20*/  USHF.L.U32 UR4, UR42, 0xd, URZ ;  /* 0x0000000d2a047899 */ /* 0x000fe200080006ff */
[--C-:B---3--:R-:W-:Y:S02]  /*7c30*/  HADD2.F32 R47, -RZ, R51.reuse.H0_H0 ;  /* 0x20000033ff2f7230 */ /* 0x108fe40000004100 */
[----:B------:R-:W-:Y:S02]  /*7c40*/  HADD2.F32 R48, -RZ, R51.H1_H1 ;  /* 0x30000033ff307230 */ /* 0x000fe40000004100 */
[--C-:B------:R-:W-:Y:S01]  /*7c50*/  HADD2.F32 R49, -RZ, R56.reuse.H0_H0 ;  /* 0x20000038ff317230 */ /* 0x100fe20000004100 */
[----:B------:R-:W-:Y:S01]  /*7c60*/  IADD3 R120, PT, PT, R99, UR4, RZ ;  /* 0x0000000463787c10 */ /* 0x000fe2000fffe0ff */
[----:B------:R-:W-:Y:S02]  /*7c70*/  HADD2.F32 R51, -RZ, R56.H1_H1 ;  /* 0x30000038ff337230 */ /* 0x000fe40000004100 */
[--C-:B------:R-:W-:Y:S01]  /*7c80*/  HADD2.F32 R50, -RZ, R57.reuse.H0_H0 ;  /* 0x20000039ff327230 */ /* 0x100fe20000004100 */
[-C--:B------:R-:W-:Y:S01]  /*7c90*/  IADD3 R121, PT, PT, R101, R120.reuse, RZ ;  /* 0x0000007865797210 */ /* 0x080fe20007ffe0ff */
[----:B------:R-:W-:Y:S01]  /*7ca0*/  HADD2.F32 R52, -RZ, R57.H1_H1 ;  /* 0x30000039ff347230 */ /* 0x000fe20000004100 */
[----:B------:R-:W-:Y:S01]  /*7cb0*/  IADD3 R120, PT, PT, R100, R120, RZ ;  /* 0x0000007864787210 */ /* 0x000fe20007ffe0ff */
[--C-:B------:R-:W-:Y:S01]  /*7cc0*/  HADD2.F32 R53, -RZ, R58.reuse.H0_H0 ;  /* 0x2000003aff357230 */ /* 0x100fe20000004100 */
[----:B------:R-:W-:Y:S01]  /*7cd0*/  IADD3 R122, PT, PT, R98, R121, RZ ;  /* 0x00000079627a7210 */ /* 0x000fe20007ffe0ff */
[----:B------:R-:W-:Y:S02]  /*7ce0*/  HADD2.F32 R54, -RZ, R58.H1_H1 ;  /* 0x3000003aff367230 */ /* 0x000fe40000004100 */
[--C-:B------:R-:W-:Y:S02]  /*7cf0*/  HADD2.F32 R55, -RZ, R59.reuse.H0_H0 ;  /* 0x2000003bff377230 */ /* 0x100fe40000004100 */
[----:B------:R-:W-:Y:S02]  /*7d00*/  HADD2.F32 R56, -RZ, R59.H1_H1 ;  /* 0x3000003bff387230 */ /* 0x000fe40000004100 */
[C---:B------:R-:W-:Y:S01]  /*7d10*/  FMUL R4, R38.reuse, R4 ;  /* 0x0000000426047220 */ /* 0x040fe20000400000 */
[C---:B------:R-:W-:Y:S01]  /*7d20*/  FMUL R5, R38.reuse, R5 ;  /* 0x0000000526057220 */ /* 0x040fe20000400000 */
[C---:B------:R-:W-:Y:S01]  /*7d30*/  FMUL R6, R38.reuse, R6 ;  /* 0x0000000626067220 */ /* 0x040fe20000400000 */
[C---:B------:R-:W-:Y:S01]  /*7d40*/  FMUL R7, R38.reuse, R7 ;  /* 0x0000000726077220 */ /* 0x040fe20000400000 */
[C---:B------:R-:W-:Y:S01]  /*7d50*/  FFMA R4, R41.reuse, R40, R4 ;  /* 0x0000002829047223 */ /* 0x040fe20000000004 */
[C---:B------:R-:W-:Y:S01]  /*7d60*/  FFMA R5, R41.reuse, R42, R5 ;  /* 0x0000002a29057223 */ /* 0x040fe20000000005 */
[C---:B------:R-:W-:Y:S01]  /*7d70*/  FFMA R6, R41.reuse, R43, R6 ;  /* 0x0000002b29067223 */ /* 0x040fe20000000006 */
[----:B------:R-:W-:Y:S01]  /*7d80*/  FFMA R7, R41, R44, R7 ;  /* 0x0000002c29077223 */ /* 0x000fe20000000007 */
[C---:B------:R-:W-:Y:S01]  /*7d90*/  FMUL R8, R38.reuse, R8 ;  /* 0x0000000826087220 */ /* 0x040fe20000400000 */
[C---:B------:R-:W-:Y:S01]  /*7da0*/  FMUL R9, R38.reuse, R9 ;  /* 0x0000000926097220 */ /* 0x040fe20000400000 */
[----:B------:R-:W-:Y:S01]  /*7db0*/  F2FP.F16.F32.PACK_AB R80, R5, R4 ;  /* 0x000000040550723e */ /* 0x000fe200000000ff */
[C---:B------:R-:W-:Y:S01]  /*7dc0*/  FMUL R10, R38.reuse, R10 ;  /* 0x0000000a260a7220 */ /* 0x040fe20000400000 */
[----:B------:R-:W-:Y:S01]  /*7dd0*/  F2FP.F16.F32.PACK_AB R81, R7, R6 ;  /* 0x000000060751723e */ /* 0x000fe200000000ff */
[C---:B------:R-:W-:Y:S01]  /*7de0*/  FFMA R8, R41.reuse, R45, R8 ;  /* 0x0000002d29087223 */ /* 0x040fe20000000008 */
[C---:B------:R-:W-:Y:S01]  /*7df0*/  FFMA R9, R41.reuse, R46, R9 ;  /* 0x0000002e29097223 */ /* 0x040fe20000000009 */
[----:B------:R-:W-:Y:S01]  /*7e00*/  FFMA R10, R41, R47, R10 ;  /* 0x0000002f290a7223 */ /* 0x000fe2000000000a */
[C---:B------:R-:W-:Y:S01]  /*7e10*/  FMUL R11, R38.reuse, R11 ;  /* 0x0000000b260b7220 */ /* 0x040fe20000400000 */
[C---:B------:R-:W-:Y:S01]  /*7e20*/  FMUL R0, R38.reuse, R12 ;  /* 0x0000000c26007220 */ /* 0x040fe20000400000 */
[C---:B------:R-:W-:Y:S01]  /*7e30*/  FMUL R2, R38.reuse, R13 ;  /* 0x0000000d26027220 */ /* 0x040fe20000400000 */
[----:B------:R-:W-:Y:S01]  /*7e40*/  F2FP.F16.F32.PACK_AB R82, R9, R8 ;  /* 0x000000080952723e */ /* 0x000fe200000000ff */
[C---:B------:R-:W-:Y:S01]  /*7e50*/  FFMA R11, R41.reuse, R48, R11 ;  /* 0x00000030290b7223 */ /* 0x040fe2000000000b */
[C---:B------:R-:W-:Y:S01]  /*7e60*/  FFMA R0, R41.reuse, R49, R0 ;  /* 0x0000003129007223 */ /* 0x040fe20000000000 */
[C---:B------:R-:W-:Y:S01]  /*7e70*/  FFMA R2, R41.reuse, R51, R2 ;  /* 0x0000003329027223 */ /* 0x040fe20000000002 */
[C---:B------:R-:W-:Y:S01]  /*7e80*/  FMUL R3, R38.reuse, R14 ;  /* 0x0000000e26037220 */ /* 0x040fe20000400000 */
[C---:B------:R-:W-:Y:S01]  /*7e90*/  FMUL R15, R38.reuse, R15 ;  /* 0x0000000f260f7220 */ /* 0x040fe20000400000 */
[C---:B------:R-:W-:Y:S01]  /*7ea0*/  FMUL R12, R38.reuse, R16 ;  /* 0x00000010260c7220 */ /* 0x040fe20000400000 */
[C---:B------:R-:W-:Y:S01]  /*7eb0*/  FMUL R13, R38.reuse, R17 ;  /* 0x00000011260d7220 */ /* 0x040fe20000400000 */
[C---:B------:R-:W-:Y:S01]  /*7ec0*/  FFMA R3, R41.reuse, R50, R3 ;  /* 0x0000003229037223 */ /* 0x040fe20000000003 */
[C---:B------:R-:W-:Y:S01]  /*7ed0*/  FMUL R14, R38.reuse, R18 ;  /* 0x00000012260e7220 */ /* 0x040fe20000400000 */
[----:B------:R-:W-:Y:S01]  /*7ee0*/  FFMA R15, R41, R52, R15 ;  /* 0x00000034290f7223 */ /* 0x000fe2000000000f */
[--C-:B------:R-:W-:Y:S02]  /*7ef0*/  HADD2.F32 R57, -RZ, R64.reuse.H0_H0 ;  /* 0x20000040ff397230 */ /* 0x100fe40000004100 */
[C---:B------:R-:W-:Y:S01]  /*7f00*/  FMUL R19, R38.reuse, R19 ;  /* 0x0000001326137220 */ /* 0x040fe20000400000 */
[----:B------:R-:W-:Y:S01]  /*7f10*/  F2FP.F16.F32.PACK_AB R83, R11, R10 ;  /* 0x0000000a0b53723e */ /* 0x000fe200000000ff */
[C---:B------:R-:W-:Y:S01]  /*7f20*/  FFMA R12, R41.reuse, R53, R12 ;  /* 0x00000035290c7223 */ /* 0x040fe2000000000c */
[----:B------:R-:W-:Y:S02]  /*7f30*/  HADD2.F32 R58, -RZ, R64.H1_H1 ;  /* 0x30000040ff3a7230 */ /* 0x000fe40000004100 */
[C---:B------:R-:W-:Y:S01]  /*7f40*/  FMUL R16, R38.reuse, R20 ;  /* 0x0000001426107220 */ /* 0x040fe20000400000 */
[C---:B------:R-:W-:Y:S01]  /*7f50*/  FFMA R13, R41.reuse, R54, R13 ;  /* 0x00000036290d7223 */ /* 0x040fe2000000000d */
[----:B------:R1:W-:Y:S01]  /*7f60*/  STS.128 [R99+UR4], R80 ;  /* 0x0000005063007988 */ /* 0x0003e20008000c04 */
[--C-:B------:R-:W-:Y:S02]  /*7f70*/  HADD2.F32 R59, -RZ, R65.reuse.H0_H0 ;  /* 0x20000041ff3b7230 */ /* 0x100fe40000004100 */
[C---:B------:R-:W-:Y:S01]  /*7f80*/  FMUL R17, R38.reuse, R21 ;  /* 0x0000001526117220 */ /* 0x040fe20000400000 */
[C---:B------:R-:W-:Y:S01]  /*7f90*/  FFMA R14, R41.reuse, R55, R14 ;  /* 0x00000037290e7223 */ /* 0x040fe2000000000e */
[----:B------:R-:W-:Y:S02]  /*7fa0*/  HADD2.F32 R60, -RZ, R65.H1_H1 ;  /* 0x30000041ff3c7230 */ /* 0x000fe40000004100 */
[C---:B------:R-:W-:Y:S01]  /*7fb0*/  FMUL R18, R38.reuse, R22 ;  /* 0x0000001626127220 */ /* 0x040fe20000400000 */
[C---:B------:R-:W-:Y:S01]  /*7fc0*/  FFMA R19, R41.reuse, R56, R19 ;  /* 0x0000003829137223 */ /* 0x040fe20000000013 */
        /* <DEDUP_REMOVED lines=13> */
[----:B------:R-:W-:Y:S01]  /*80a0*/  FMUL R27, R38, R27 ;  /* 0x0000001b261b7220 */ /* 0x000fe20000400000 */
[----:B------:R-:W-:Y:S01]  /*80b0*/  F2FP.F16.F32.PACK_AB R100, R2, R0 ;  /* 0x000000000264723e */ /* 0x000fe200000000ff */
[----:B------:R-:W-:Y:S01]  /*80c0*/  FFMA R20, R41, R61, R20 ;  /* 0x0000003d29147223 */ /* 0x000fe20000000014 */
[----:B------:R-:W-:Y:S01]  /*80d0*/  F2FP.F16.F32.PACK_AB R101, R15, R3 ;  /* 0x000000030f65723e */ /* 0x000fe200000000ff */
[----:B------:R-:W-:Y:S01]  /*80e0*/  HADD2.F32 R66, -RZ, R72.H1_H1 ;  /* 0x30000048ff427230 */ /* 0x000fe20000004100 */
[----:B------:R-:W-:Y:S01]  /*80f0*/  F2FP.F16.F32.PACK_AB R102, R13, R12 ;  /* 0x0000000c0d66723e */ /* 0x000fe200000000ff */
[C---:B------:R-:W-:Y:S01]  /*8100*/  FMUL R24, R38.reuse, R28 ;  /* 0x0000001c26187220 */ /* 0x040fe20000400000 */
[----:B------:R-:W-:Y:S01]  /*8110*/  F2FP.F16.F32.PACK_AB R103, R19, R14 ;  /* 0x0000000e1367723e */ /* 0x000fe200000000ff */
[C---:B------:R-:W-:Y:S01]  /*8120*/  FFMA R21, R41.reuse, R62, R21 ;  /* 0x0000003e29157223 */ /* 0x040fe20000000015 */
[--C-:B------:R-:W-:Y:S02]  /*8130*/  HADD2.F32 R67, -RZ, R73.reuse.H0_H0 ;  /* 0x20000049ff437230 */ /* 0x100fe40000004100 */
[C---:B------:R-:W-:Y:S01]  /*8140*/  FMUL R25, R38.reuse, R29 ;  /* 0x0000001d26197220 */ /* 0x040fe20000400000 */
[C---:B------:R-:W-:Y:S01]  /*8150*/  FFMA R22, R41.reuse, R63, R22 ;  /* 0x0000003f29167223 */ /* 0x040fe20000000016 */
[----:B------:R1:W-:Y:S01]  /*8160*/  STS.128 [R121+0x10], R100 ;  /* 0x0000106479007388 */ /* 0x0003e20000000c00 */
        /* <DEDUP_REMOVED lines=40> */
[----:B------:R-:W-:Y:S01]  /*83f0*/  R2UR UR11, R105 ;  /* 0x00000000690b72ca */ /* 0x000fe200000e0000 */
[----:B------:R-:W-:Y:S01]  /*8400*/  UIADD3 UR9, UPT, UPT, UR41, 0x20, URZ ;  /* 0x0000002029097890 */ /* 0x000fe2000fffe0ff */
[----:B------:R-:W-:Y:S01]  /*8410*/  R2UR UR12, R106 ;  /* 0x000000006a0c72ca */ /* 0x000fe200000e0000 */
[----:B------:R-:W-:Y:S02]  /*8420*/  UIADD3 UR8, UPT, UPT, UR49, 0x200, UR4 ;  /* 0x0000020031087890 */ /* 0x000fe4000fffe004 */
[----:B--2---:R-:W-:Y:S04]  /*8430*/  UIADD3 UR6, UP0, UPT, UR14, 0x680, URZ ;  /* 0x000006800e067890 */ /* 0x004fe8000ff1e0ff */
[----:B------:R-:W-:Y:S09]  /*8440*/  UIADD3.X UR7, UPT, UPT, URZ, UR15, URZ, UP0, !UPT ;  /* 0x0000000fff077290 */ /* 0x000ff200087fe4ff */
[----:B------:R2:W-:Y:S02]  /*8450*/  UTMASTG.4D.IM2COL [UR8], [UR6] ;  /* 0x00000008060073b5 */ /* 0x0005e40008058000 */
[----:B--2---:R0:W-:Y:S02]  /*8460*/  UTMACMDFLUSH ;  /* 0x00000000000079b7 */ /* 0x0041e40000000000 */
.L_x_124:
[----:B------:R-:W-:Y:S05]  /*8470*/  BSYNC.RECONVERGENT B0 ;  /* 0x0000000000007941 */ /* 0x000fea0003800200 */
.L_x_123:
[----:B------:R-:W-:Y:S01]  /*8480*/  UIADD3 UR4, UPT, UPT, UR42, 0x1, URZ ;  /* 0x000000012a047890 */ /* 0x000fe2000fffe0ff */
[----:B------:R-:W-:Y:S03]  /*8490*/  BSSY.RECONVERGENT B0, `(.L_x_125) ;  /* 0x0000008000007945 */ /* 0x000fe60003800200 */
[----:B------:R-:W-:Y:S04]  /*84a0*/  UISETP.NE.AND UP0, UPT, UR4, 0x3, UPT ;  /* 0x000000030400788c */ /* 0x000fe8000bf05270 */
[----:B------:R-:W-:Y:S02]  /*84b0*/  UISETP.EQ.XOR UP1, UPT, UR40, 0x3, !UP0 ;  /* 0x000000032800788c */ /* 0x000fe4000c722a70 */
[----:B------:R-:W-:Y:S02]  /*84c0*/  USEL UR50, UR4, URZ, UP0 ;  /* 0x000000ff04327287 */ /* 0x000fe40008000000 */
[----:B------:R-:W-:Y:S04]  /*84d0*/  USEL UR5, URZ, 0x1, !UP1 ;  /* 0x00000001ff057887 */ /* 0x000fe8000c800000 */
[----:B------:R-:W-:Y:S01]  /*84e0*/  ULOP3.LUT UR55, UR55, UR5, URZ, 0x3c, !UPT ;  /* 0x0000000537377292 */ /* 0x000fe2000f8e3cff */
[----:B------:R-:W-:Y:S11]  /*84f0*/  @P0 BRA `(.L_x_126) ;  /* 0x0000000000040947 */ /* 0x000ff60003800000 */
[----:B------:R-:W-:Y:S04]  /*8500*/  DEPBAR.LE SB0, 0x1 ;  /* 0x000080400000791a */ /* 0x000fe80000000000 */
.L_x_126:
[----:B------:R-:W-:Y:S05]  /*8510*/  BSYNC.RECONVERGENT B0 ;  /* 0x0000000000007941 */ /* 0x000fea0003800200 */
.L_x_125:
[----:B------:R-:W-:Y:S01]  /*8520*/  BAR.SYNC.DEFER_BLOCKING 0x1, 0x80 ;  /* 0x0042000000007b1d */ /* 0x000fe20000010000 */
[----:B------:R-:W-:Y:S01]  /*8530*/  UISETP.NE.AND UP0, UPT, UR54, -0x2, UPT ;  /* 0xfffffffe3600788c */ /* 0x000fe2000bf05270 */
[----:B------:R-:W-:Y:S08]  /*8540*/  IADD3 R0, PT, PT, R36, 0x1, RZ ;  /* 0x0000000124007810 */ /* 0x000ff00007ffe0ff */
[----:B------:R-:W-:Y:S05]  /*8550*/  BRA.U !UP0, `(.L_x_127) ;  /* 0x0000000108287547 */ /* 0x000fea000b800000 */
[----:B------:R-:W2:Y:S01]  /*8560*/  S2R R2, SR_CgaCtaId ;  /* 0x0000000000027919 */ /* 0x000ea20000008800 */
[----:B------:R-:W-:Y:S01]  /*8570*/  ISETP.NE.AND P0, PT, R111, RZ, PT ;  /* 0x000000ff6f00720c */ /* 0x000fe20003f05270 */
[----:B------:R-:W-:Y:S01]  /*8580*/  IMAD.U32 R3, RZ, RZ, UR51 ;  /* 0x00000033ff037e24 */ /* 0x000fe2000f8e00ff */
[----:B------:R-:W-:Y:S04]  /*8590*/  UIADD3 UR4, UPT, UPT, UR51, 0x1, URZ ;  /* 0x0000000133047890 */ /* 0x000fe8000fffe0ff */
[----:B------:R-:W-:Y:S04]  /*85a0*/  UISETP.NE.AND UP0, UPT, UR4, 0x3, UPT ;  /* 0x000000030400788c */ /* 0x000fe8000bf05270 */
[----:B------:R-:W-:Y:S03]  /*85b0*/  USEL UR51, UR4, URZ, UP0 ;  /* 0x000000ff04337287 */ /* 0x000fe60008000000 */
[----:B------:R-:W-:Y:S05]  /*85c0*/  @P0 LEA R3, R3, UR49, 0x3 ;  /* 0x0000003103030c11 */ /* 0x000fea000f8e18ff */
[----:B------:R-:W-:Y:S05]  /*85d0*/  @P0 VIADD R3, R3, 0xb8 ;  /* 0x000000b803030836 */ /* 0x000fea0000000000 */
[----:B--2---:R-:W-:Y:S04]  /*85e0*/  @P0 PRMT R2, R2, 0x654, R3 ;  /* 0x0000065402020816 */ /* 0x004fe80000000003 */
[----:B------:R2:W-:Y:S03]  /*85f0*/  @P0 SYNCS.ARRIVE.TRANS64.RED.A1T0 RZ, [R2+URZ], RZ ;  /* 0x000000ff02ff09a7 */ /* 0x0005e600081004ff */
.L_x_127:
[----:B------:R-:W-:Y:S01]  /*8600*/  R2UR UR6, R110 ;  /* 0x000000006e0672ca */ /* 0x000fe200000e0000 */
[----:B------:R-:W-:Y:S01]  /*8610*/  UIADD3 UR54, UPT, UPT, UR54, 0x2, URZ ;  /* 0x0000000236367890 */ /* 0x000fe2000fffe0ff */
[----:B------:R-:W-:Y:S02]  /*8620*/  R2UR UR5, R93 ;  /* 0x000000005d0572ca */ /* 0x000fe400000e0000 */
[----:B------:R-:W-:Y:S02]  /*8630*/  R2UR UR4, R94 ;  /* 0x000000005e0472ca */ /* 0x000fe400000e0000 */
[----:B------:R-:W-:Y:S02]  /*8640*/  R2UR UR53, R104 ;  /* 0x00000000683572ca */ /* 0x000fe400000e0000 */
[----:B------:R-:W-:Y:S02]  /*8650*/  ISETP.NE.AND P0, PT, R0, 0x2, PT ;  /* 0x000000020000780c */ /* 0x000fe40003f05270 */
[----:B------:R-:W-:Y:S02]  /*8660*/  LOP3.LUT R84, R84, 0x1, RZ, 0x3c, !PT ;  /* 0x0000000154547812 */ /* 0x000fe400078e3cff */
[----:B--2---:R-:W-:Y:S01]  /*8670*/  SEL R2, RZ, 0x1, P0 ;  /* 0x00000001ff027807 */ /* 0x004fe20000000000 */
[----:B------:R-:W-:Y:S01]  /*8680*/  UISETP.NE.AND UP0, UPT, UR6, URZ, UPT ;  /* 0x000000ff0600728c */ /* 0x000fe2000bf05270 */
[----:B------:R-:W-:Y:S01]  /*8690*/  SEL R36, R0, RZ, P0 ;  /* 0x000000ff00247207 */ /* 0x000fe20000000000 */
[----:B------:R-:W-:Y:S01]  /*86a0*/  UIADD3 UR28, UPT, UPT, UR36, UR5, URZ ;  /* 0x00000005241c7290 */ /* 0x000fe2000fffe0ff */
[----:B------:R-:W-:Y:S01]  /*86b0*/  LOP3.LUT R85, R85, R2, RZ, 0x3c, !PT ;  /* 0x0000000255557212 */ /* 0x000fe200078e3cff */
[----:B------:R-:W-:Y:S05]  /*86c0*/  UIADD3 UR52, UPT, UPT, UR37, UR4, URZ ;  /* 0x0000000425347290 */ /* 0x000fea000fffe0ff */
[----:B------:R-:W-:Y:S07]  /*86d0*/  BRA.U UP0, `(.L_x_128) ;  /* 0xffffffd500387547 */ /* 0x000fee000b83ffff */
[----:B------:R-:W-:-:S13]  /*86e0*/  R2UR UR4, R95 ;  /* 0x000000005f0472ca */ /* 0x000fda00000e0000 */
[----:B------:R-:W-:-:S09]  /*86f0*/  UISETP.NE.AND UP0, UPT, UR4, URZ, UPT ;  /* 0x000000ff0400728c */ /* 0x000fd2000bf05270 */
[----:B------:R-:W-:Y:S05]  /*8700*/  BRA.U !UP0, `(.L_x_129) ;  /* 0x0000000108487547 */ /* 0x000fea000b800000 */
[----:B------:R-:W2:Y:S02]  /*8710*/  LDCU.64 UR4, c[0x0][0x890] ;  /* 0x00011200ff0477ac */ /* 0x000ea40008000a00 */
[----:B--2---:R-:W-:-:S04]  /*8720*/  UISETP.NE.U32.AND UP0, UPT, UR4, URZ, UPT ;  /* 0x000000ff0400728c */ /* 0x004fc8000bf05070 */
[----:B------:R-:W-:-:S09]  /*8730*/  UISETP.NE.AND.EX UP0, UPT, UR5, URZ, UPT, UP0 ;  /* 0x000000ff0500728c */ /* 0x000fd2000bf05300 */
[----:B------:R-:W-:Y:S05]  /*8740*/  BRA.U UP0, `(.L_x_130) ;  /* 0x00000001000c7547 */ /* 0x000fea000b800000 */
[----:B------:R-:W-:-:S13]  /*8750*/  FSETP.NEU.AND P0, PT, R41, RZ, PT ;  /* 0x000000ff2900720b */ /* 0x000fda0003f0d000 */
[----:B------:R-:W-:Y:S05]  /*8760*/  @!P0 EXIT ;  /* 0x000000000000894d */ /* 0x000fea0003800000 */
[----:B------:R-:W-:Y:S05]  /*8770*/  BRA `(.L_x_129) ;  /* 0x00000000002c7947 */ /* 0x000fea0003800000 */
.L_x_130:
[----:B------:R-:W-:Y:S01]  /*8780*/  ISETP.NE.AND P0, PT, R109, RZ, PT ;  /* 0x000000ff6d00720c */ /* 0x000fe20003f05270 */
[----:B------:R-:W-:-:S12]  /*8790*/  BSSY.RECONVERGENT B0, `(.L_x_129) ;  /* 0x0000009000007945 */ /* 0x000fd80003800200 */
[----:B------:R-:W-:Y:S05]  /*87a0*/  @P0 BRA `(.L_x_131) ;  /* 0x0000000000140947 */ /* 0x000fea0003800000 */
[----:B------:R-:W2:Y:S02]  /*87b0*/  LDCU.64 UR4, c[0x0][0x888] ;  /* 0x00011100ff0477ac */ /* 0x000ea40008000a00 */
[----:B--2---:R-:W-:-:S04]  /*87c0*/  ISETP.NE.U32.AND P0, PT, RZ, UR4, PT ;  /* 0x00000004ff007c0c */ /* 0x004fc8000bf05070 */
[----:B------:R-:W-:-:S13]  /*87d0*/  ISETP.NE.AND.EX P0, PT, RZ, UR5, PT, P0 ;  /* 0x00000005ff007c0c */ /* 0x000fda000bf05300 */
[----:B------:R-:W-:Y:S05]  /*87e0*/  @!P0 EXIT ;  /* 0x000000000000894d */ /* 0x000fea0003800000 */
[----:B------:R-:W-:Y:S05]  /*87f0*/  BRA `(.L_x_132) ;  /* 0x0000000000087947 */ /* 0x000fea0003800000 */
.L_x_131:
[----:B------:R-:W-:-:S13]  /*8800*/  FSETP.NEU.AND P0, PT, R41, RZ, PT ;  /* 0x000000ff2900720b */ /* 0x000fda0003f0d000 */
[----:B------:R-:W-:Y:S05]  /*8810*/  @!P0 EXIT ;  /* 0x000000000000894d */ /* 0x000fea0003800000 */
.L_x_132:
[----:B------:R-:W-:Y:S05]  /*8820*/  BSYNC.RECONVERGENT B0 ;  /* 0x0000000000007941 */ /* 0x000fea0003800200 */
.L_x_129:
[----:B------:R-:W2:Y:S01]  /*8830*/  S2UR UR5, SR_CgaCtaId ;  /* 0x00000000000579c3 */ /* 0x000ea20000008800 */
[----:B------:R-:W-:Y:S01]  /*8840*/  ULEA UR4, UR51, UR49, 0x3 ;  /* 0x0000003133047291 */ /* 0x000fe2000f8e18ff */
[----:B------:R-:W-:-:S04]  /*8850*/  DEPBAR.LE SB0, 0x0 ;  /* 0x000080000000791a */ /* 0x000fc80000000000 */
[----:B------:R-:W-:-:S04]  /*8860*/  UIADD3 UR4, UPT, UPT, UR4, 0xb8, URZ ;  /* 0x000000b804047890 */ /* 0x000fc8000fffe0ff */
[----:B--2---:R-:W-:-:S09]  /*8870*/  UPRMT UR4, UR5, 0x654, UR4 ;  /* 0x0000065405047896 */ /* 0x004fd20008000004 */
[----:B------:R-:W-:Y:S01]  /*8880*/  SYNCS.ARRIVE.TRANS64.RED.A1T0 RZ, [UR4], RZ ;  /* 0x000000ffffff79a7 */ /* 0x000fe20008100404 */
[----:B------:R-:W-:Y:S05]  /*8890*/  EXIT ;  /* 0x000000000000794d */ /* 0x000fea0003800000 */
.L_x_25:
[----:B------:R-:W-:Y:S07]  /*88a0*/  MOV R0, UR17 ;  /* 0x0000001100007c02 */ /* 0x000fee0008000f00 */
.L_x_133:
[----:B-1----:R1:W2:Y:S02]  /*88b0*/  SYNCS.PHASECHK.TRANS64.TRYWAIT P0, [R0+URZ+0x50], R5 ;  /* 0x00005005000075a7 */ /* 0x0022a400080011ff */
[----:B--2---:R-:W-:Y:S05]  /*88c0*/  @!P0 NANOSLEEP.SYNCS 0x989680 ;  /* 0x009896800000895d */ /* 0x004fea0003900000 */
[----:B------:R-:W2:Y:S02]  /*88d0*/  @!P0 SYNCS.PHASECHK.TRANS64 P0, [R0+URZ+0x50], R5 ;  /* 0x00005005000085a7 */ /* 0x000ea400080010ff */
[----:B--2---:R-:W-:Y:S05]  /*88e0*/  @!P0 BRA `(.L_x_133) ;  /* 0xfffffffc00f08947 */ /* 0x004fea000383ffff */
[----:B------:R-:W-:Y:S05]  /*88f0*/  BRA `(.L_x_24) ;  /* 0xffffff9000b47947 */ /* 0x000fea000383ffff */
.L_x_32:
[----:B------:R-:W-:Y:S07]  /*8900*/  MOV R0, UR17 ;  /* 0x0000001100007c02 */ /* 0x000fee0008000f00 */
.L_x_134:
[----:B-1----:R1:W2:Y:S02]  /*8910*/  SYNCS.PHASECHK.TRANS64.TRYWAIT P0, [R0+URZ+0x50], R5 ;  /* 0x00005005000075a7 */ /* 0x0022a400080011ff */
[----:B--2---:R-:W-:Y:S05]  /*8920*/  @!P0 NANOSLEEP.SYNCS 0x989680 ;  /* 0x009896800000895d */ /* 0x004fea0003900000 */
[----:B------:R-:W2:Y:S02]  /*8930*/  @!P0 SYNCS.PHASECHK.TRANS64 P0, [R0+URZ+0x50], R5 ;  /* 0x00005005000085a7 */ /* 0x000ea400080010ff */
[----:B--2---:R-:W-:Y:S05]  /*8940*/  @!P0 BRA `(.L_x_134) ;  /* 0xfffffffc00f08947 */ /* 0x004fea000383ffff */
[----:B------:R-:W-:Y:S05]  /*8950*/  BRA `(.L_x_31) ;  /* 0xffffff9800107947 */ /* 0x000fea000383ffff */
.L_x_37:
[----:B------:R-:W-:-:S07]  /*8960*/  MOV R0, UR25 ;  /* 0x0000001900007c02 */ /* 0x000fce0008000f00 */
.L_x_135:
[----:B-1----:R1:W2:Y:S02]  /*8970*/  SYNCS.PHASECHK.TRANS64.TRYWAIT P0, [R0+URZ+0xe0], R3 ;  /* 0x0000e003000075a7 */ /* 0x0022a400080011ff */
[----:B--2---:R-:W-:Y:S05]  /*8980*/  @!P0 NANOSLEEP.SYNCS 0x989680 ;  /* 0x009896800000895d */ /* 0x004fea0003900000 */
[----:B------:R-:W2:Y:S02]  /*8990*/  @!P0 SYNCS.PHASECHK.TRANS64 P0, [R0+URZ+0xe0], R3 ;  /* 0x0000e003000085a7 */ /* 0x000ea400080010ff */
[----:B--2---:R-:W-:Y:S05]  /*89a0*/  @!P0 BRA `(.L_x_135) ;  /* 0xfffffffc00f08947 */ /* 0x004fea000383ffff */
[----:B------:R-:W-:Y:S05]  /*89b0*/  BRA `(.L_x_136) ;  /* 0xffffff9800dc7947 */ /* 0x000fea000383ffff */
.L_x_41:
[----:B------:R-:W-:-:S07]  /*89c0*/  MOV R0, UR4 ;  /* 0x0000000400007c02 */ /* 0x000fce0008000f00 */
.L_x_137:
[----:B-1----:R1:W2:Y:S02]  /*89d0*/  SYNCS.PHASECHK.TRANS64.TRYWAIT P0, [R0+URZ], R3 ;  /* 0x00000003000075a7 */ /* 0x0022a400080011ff */
[----:B--2---:R-:W-:Y:S05]  /*89e0*/  @!P0 NANOSLEEP.SYNCS 0x989680 ;  /* 0x009896800000895d */ /* 0x004fea0003900000 */
[----:B------:R-:W2:Y:S02]  /*89f0*/  @!P0 SYNCS.PHASECHK.TRANS64 P0, [R0+URZ], R3 ;  /* 0x00000003000085a7 */ /* 0x000ea400080010ff */
[----:B--2---:R-:W-:Y:S05]  /*8a00*/  @!P0 BRA `(.L_x_137) ;  /* 0xfffffffc00f08947 */ /* 0x004fea000383ffff */
[----:B------:R-:W-:Y:S05]  /*8a10*/  BRA `(.L_x_138) ;  /* 0xffffffa000747947 */ /* 0x000fea000383ffff */
.L_x_42:
[----:B------:R-:W-:-:S07]  /*8a20*/  MOV R0, UR5 ;  /* 0x0000000500007c02 */ /* 0x000fce0008000f00 */
.L_x_139:
[----:B-1----:R1:W2:Y:S02]  /*8a30*/  SYNCS.PHASECHK.TRANS64.TRYWAIT P0, [R0+URZ], R3 ;  /* 0x00000003000075a7 */ /* 0x0022a400080011ff */
[----:B--2---:R-:W-:Y:S05]  /*8a40*/  @!P0 NANOSLEEP.SYNCS 0x989680 ;  /* 0x009896800000895d */ /* 0x004fea0003900000 */
[----:B------:R-:W2:Y:S02]  /*8a50*/  @!P0 SYNCS.PHASECHK.TRANS64 P0, [R0+URZ], R3 ;  /* 0x00000003000085a7 */ /* 0x000ea400080010ff */
[----:B--2---:R-:W-:Y:S05]  /*8a60*/  @!P0 BRA `(.L_x_139) ;  /* 0xfffffffc00f08947 */ /* 0x004fea000383ffff */
[----:B------:R-:W-:Y:S05]  /*8a70*/  BRA `(.L_x_140) ;  /* 0xffffffa000847947 */ /* 0x000fea000383ffff */
.L_x_43:
[----:B------:R-:W-:-:S07]  /*8a80*/  MOV R0, UR5 ;  /* 0x0000000500007c02 */ /* 0x000fce0008000f00 */
.L_x_141:
[----:B-1----:R1:W2:Y:S02]  /*8a90*/  SYNCS.PHASECHK.TRANS64.TRYWAIT P0, [R0+URZ], R3 ;  /* 0x00000003000075a7 */ /* 0x0022a400080011ff */
[----:B--2---:R-:W-:Y:S05]  /*8aa0*/  @!P0 NANOSLEEP.SYNCS 0x989680 ;  /* 0x009896800000895d */ /* 0x004fea0003900000 */
[----:B------:R-:W2:Y:S02]  /*8ab0*/  @!P0 SYNCS.PHASECHK.TRANS64 P0, [R0+URZ], R3 ;  /* 0x00000003000085a7 */ /* 0x000ea400080010ff */
[----:B--2---:R-:W-:Y:S05]  /*8ac0*/  @!P0 BRA `(.L_x_141) ;  /* 0xfffffffc00f08947 */ /* 0x004fea000383ffff */
[----:B------:R-:W-:Y:S05]  /*8ad0*/  BRA `(.L_x_142) ;  /* 0xffffffa000947947 */ /* 0x000fea000383ffff */
.L_x_44:
[----:B------:R-:W-:-:S07]  /*8ae0*/  MOV R0, UR5 ;  /* 0x0000000500007c02 */ /* 0x000fce0008000f00 */
.L_x_143:
[----:B-1----:R1:W2:Y:S02]  /*8af0*/  SYNCS.PHASECHK.TRANS64.TRYWAIT P0, [R0+URZ], R3 ;  /* 0x00000003000075a7 */ /* 0x0022a400080011ff */
[----:B--2---:R-:W-:Y:S05]  /*8b00*/  @!P0 NANOSLEEP.SYNCS 0x989680 ;  /* 0x009896800000895d */ /* 0x004fea0003900000 */
[----:B------:R-:W2:Y:S02]  /*8b10*/  @!P0 SYNCS.PHASECHK.TRANS64 P0, [R0+URZ], R3 ;  /* 0x00000003000085a7 */ /* 0x000ea400080010ff */
[----:B--2---:R-:W-:Y:S05]  /*8b20*/  @!P0 BRA `(.L_x_143) ;  /* 0xfffffffc00f08947 */ /* 0x004fea000383ffff */
[----:B------:R-:W-:Y:S05]  /*8b30*/  BRA `(.L_x_144) ;  /* 0xffffffa000a47947 */ /* 0x000fea000383ffff */
.L_x_45:
[----:B------:R-:W-:-:S07]  /*8b40*/  MOV R0, UR5 ;  /* 0x0000000500007c02 */ /* 0x000fce0008000f00 */
.L_x_145:
[----:B-1----:R1:W2:Y:S02]  /*8b50*/  SYNCS.PHASECHK.TRANS64.TRYWAIT P0, [R0+URZ], R3 ;  /* 0x00000003000075a7 */ /* 0x0022a400080011ff */
[----:B--2---:R-:W-:Y:S05]  /*8b60*/  @!P0 NANOSLEEP.SYNCS 0x989680 ;  /* 0x009896800000895d */ /* 0x004fea0003900000 */
[----:B------:R-:W2:Y:S02]  /*8b70*/  @!P0 SYNCS.PHASECHK.TRANS64 P0, [R0+URZ], R3 ;  /* 0x00000003000085a7 */ /* 0x000ea400080010ff */
[----:B--2---:R-:W-:Y:S05]  /*8b80*/  @!P0 BRA `(.L_x_145) ;  /* 0xfffffffc00f08947 */ /* 0x004fea000383ffff */
[----:B------:R-:W-:Y:S05]  /*8b90*/  BRA `(.L_x_146) ;  /* 0xffffffa000b47947 */ /* 0x000fea000383ffff */
.L_x_46:
[----:B------:R-:W-:-:S07]  /*8ba0*/  MOV R0, UR5 ;  /* 0x0000000500007c02 */ /* 0x000fce0008000f00 */
.L_x_147:
[----:B-1----:R1:W2:Y:S02]  /*8bb0*/  SYNCS.PHASECHK.TRANS64.TRYWAIT P0, [R0+URZ], R3 ;  /* 0x00000003000075a7 */ /* 0x0022a400080011ff */
[----:B--2---:R-:W-:Y:S05]  /*8bc0*/  @!P0 NANOSLEEP.SYNCS 0x989680 ;  /* 0x009896800000895d */ /* 0x004fea0003900000 */
[----:B------:R-:W2:Y:S02]  /*8bd0*/  @!P0 SYNCS.PHASECHK.TRANS64 P0, [R0+URZ], R3 ;  /* 0x00000003000085a7 */ /* 0x000ea400080010ff */
[----:B--2---:R-:W-:Y:S05]  /*8be0*/  @!P0 BRA `(.L_x_147) ;  /* 0xfffffffc00f08947 */ /* 0x004fea000383ffff */
[----:B------:R-:W-:Y:S05]  /*8bf0*/  BRA `(.L_x_148) ;  /* 0xffffffa000c47947 */ /* 0x000fea000383ffff */
.L_x_47:
[----:B------:R-:W-:-:S07]  /*8c00*/  MOV R0, UR5 ;  /* 0x0000000500007c02 */ /* 0x000fce0008000f00 */
.L_x_149:
[----:B-1----:R1:W2:Y:S02]  /*8c10*/  SYNCS.PHASECHK.TRANS64.TRYWAIT P0, [R0+URZ], R3 ;  /* 0x00000003000075a7 */ /* 0x0022a400080011ff */
[----:B--2---:R-:W-:Y:S05]  /*8c20*/  @!P0 NANOSLEEP.SYNCS 0x989680 ;  /* 0x009896800000895d */ /* 0x004fea0003900000 */
[----:B------:R-:W2:Y:S02]  /*8c30*/  @!P0 SYNCS.PHASECHK.TRANS64 P0, [R0+URZ], R3 ;  /* 0x00000003000085a7 */ /* 0x000ea400080010ff */
[----:B--2---:R-:W-:Y:S05]  /*8c40*/  @!P0 BRA `(.L_x_149) ;  /* 0xfffffffc00f08947 */ /* 0x004fea000383ffff */
[----:B------:R-:W-:Y:S05]  /*8c50*/  BRA `(.L_x_150) ;  /* 0xffffffa000d47947 */ /* 0x000fea000383ffff */
.L_x_48:
[----:B------:R-:W-:-:S07]  /*8c60*/  MOV R0, UR5 ;  /* 0x0000000500007c02 */ /* 0x000fce0008000f00 */
.L_x_151:
[----:B-1----:R1:W2:Y:S02]  /*8c70*/  SYNCS.PHASECHK.TRANS64.TRYWAIT P0, [R0+URZ], R3 ;  /* 0x00000003000075a7 */ /* 0x0022a400080011ff */
[----:B--2---:R-:W-:Y:S05]  /*8c80*/  @!P0 NANOSLEEP.SYNCS 0x989680 ;  /* 0x009896800000895d */ /* 0x004fea0003900000 */
[----:B------:R-:W2:Y:S02]  /*8c90*/  @!P0 SYNCS.PHASECHK.TRANS64 P0, [R0+URZ], R3 ;  /* 0x00000003000085a7 */ /* 0x000ea400080010ff */
[----:B--2---:R-:W-:Y:S05]  /*8ca0*/  @!P0 BRA `(.L_x_151) ;  /* 0xfffffffc00f08947 */ /* 0x004fea000383ffff */
[----:B------:R-:W-:Y:S05]  /*8cb0*/  BRA `(.L_x_152) ;  /* 0xffffffa000e47947 */ /* 0x000fea000383ffff */
.L_x_49:
[----:B------:R-:W-:-:S07]  /*8cc0*/  MOV R0, UR5 ;  /* 0x0000000500007c02 */ /* 0x000fce0008000f00 */
.L_x_153:
[----:B-1----:R1:W2:Y:S02]  /*8cd0*/  SYNCS.PHASECHK.TRANS64.TRYWAIT P0, [R0+URZ], R3 ;  /* 0x00000003000075a7 */ /* 0x0022a400080011ff */
[----:B--2---:R-:W-:Y:S05]  /*8ce0*/  @!P0 NANOSLEEP.SYNCS 0x989680 ;  /* 0x009896800000895d */ /* 0x004fea0003900000 */
[----:B------:R-:W2:Y:S02]  /*8cf0*/  @!P0 SYNCS.PHASECHK.TRANS64 P0, [R0+URZ], R3 ;  /* 0x00000003000085a7 */ /* 0x000ea400080010ff */
[----:B--2---:R-:W-:Y:S05]  /*8d00*/  @!P0 BRA `(.L_x_153) ;  /* 0xfffffffc00f08947 */ /* 0x004fea000383ffff */
[----:B------:R-:W-:Y:S05]  /*8d10*/  BRA `(.L_x_154) ;  /* 0xffffffa000f47947 */ /* 0x000fea000383ffff */
.L_x_52:
[----:B------:R-:W-:-:S07]  /*8d20*/  MOV R4, UR4 ;  /* 0x0000000400047c02 */ /* 0x000fce0008000f00 */
.L_x_155:
[----:B--2---:R2:W3:Y:S02]  /*8d30*/  SYNCS.PHASECHK.TRANS64.TRYWAIT P1, [R4+URZ+0xe8], R7 ;  /* 0x0000e807040075a7 */ /* 0x0044e400080211ff */
[----:B---3--:R-:W-:Y:S05]  /*8d40*/  @!P1 NANOSLEEP.SYNCS 0x989680 ;  /* 0x009896800000995d */ /* 0x008fea0003900000 */
[----:B------:R-:W3:Y:S02]  /*8d50*/  @!P1 SYNCS.PHASECHK.TRANS64 P1, [R4+URZ+0xe8], R7 ;  /* 0x0000e807040095a7 */ /* 0x000ee400080210ff */
[----:B---3--:R-:W-:Y:S05]  /*8d60*/  @!P1 BRA `(.L_x_155) ;  /* 0xfffffffc00f09947 */ /* 0x008fea000383ffff */
[----:B------:R-:W-:Y:S05]  /*8d70*/  BRA `(.L_x_156) ;  /* 0xffffffa400647947 */ /* 0x000fea000383ffff */
.L_x_53:
[----:B--2---:R-:W-:-:S07]  /*8d80*/  MOV R4, UR4 ;  /* 0x0000000400047c02 */ /* 0x004fce0008000f00 */
.L_x_157:
[----:B--2---:R2:W3:Y:S02]  /*8d90*/  SYNCS.PHASECHK.TRANS64.TRYWAIT P1, [R4+URZ+0xe0], R5 ;  /* 0x0000e005040075a7 */ /* 0x0044e400080211ff */
[----:B---3--:R-:W-:Y:S05]  /*8da0*/  @!P1 NANOSLEEP.SYNCS 0x989680 ;  /* 0x009896800000995d */ /* 0x008fea0003900000 */
[----:B------:R-:W3:Y:S02]  /*8db0*/  @!P1 SYNCS.PHASECHK.TRANS64 P1, [R4+URZ+0xe0], R5 ;  /* 0x0000e005040095a7 */ /* 0x000ee400080210ff */
[----:B---3--:R-:W-:Y:S05]  /*8dc0*/  @!P1 BRA `(.L_x_157) ;  /* 0xfffffffc00f09947 */ /* 0x008fea000383ffff */
[----:B------:R-:W-:Y:S05]  /*8dd0*/  BRA `(.L_x_158) ;  /* 0xffffffa4006c7947 */ /* 0x000fea000383ffff */
.L_x_63:
[----:B--2---:R-:W-:-:S04]  /*8de0*/  MOV R5, UR5 ;  /* 0x0000000500057c02 */ /* 0x004fc80008000f00 */
[----:B------:R2:W3:Y:S03]  /*8df0*/  SYNCS.PHASECHK.TRANS64.TRYWAIT P0, [R5+URZ+0x8], R6 ;  /* 0x00000806050075a7 */ /* 0x0004e600080011ff */
[----:B---3--:R-:W-:Y:S05]  /*8e00*/  @!P0 NANOSLEEP.SYNCS 0x989680 ;  /* 0x009896800000895d */ /* 0x008fea0003900000 */
[----:B------:R-:W3:Y:S02]  /*8e10*/  @!P0 SYNCS.PHASECHK.TRANS64 P0, [R5+URZ+0x8], R6 ;  /* 0x00000806050085a7 */ /* 0x000ee400080010ff */
[----:B---3--:R-:W-:Y:S05]  /*8e20*/  @!P0 BRA `(.L_x_63) ;  /* 0xfffffffc00ec8947 */ /* 0x008fea000383ffff */
[----:B------:R-:W-:Y:S05]  /*8e30*/  BRA `(.L_x_62) ;  /* 0xffffffa800387947 */ /* 0x000fea000383ffff */
.L_x_65:
[----:B------:R-:W-:Y:S01]  /*8e40*/  BSSY B0, `(.L_x_159) ;  /* 0x0000006000007945 */ /* 0x000fe20003800000 */
[----:B------:R-:W-:-:S07]  /*8e50*/  MOV R15, 0xffffffff ;  /* 0xffffffff000f7802 */ /* 0x000fce0000000f00 */
[----:B-12--5:R-:W-:Y:S05]  /*8e60*/  WARPSYNC.COLLECTIVE R15, `(.L_x_160) ;  /* 0x000000000f0c7348 */ /* 0x026fea0003c00000 */
[----:B------:R-:W-:Y:S02]  /*8e70*/  ELECT P6, UR79, PT ;  /* 0x00000000004f782f */ /* 0x000fe400038c0000 */
[----:B------:R-:W-:Y:S01]  /*8e80*/  MOV R14, UR79 ;  /* 0x0000004f000e7c02 */ /* 0x000fe20008000f00 */
[----:B-12--5:R-:W-:Y:S10]  /*8e90*/  ENDCOLLECTIVE ;  /* 0x000000000000791b */ /* 0x026ff40003800000 */
.L_x_160:
[----:B------:R-:W-:Y:S05]  /*8ea0*/  BSYNC B0 ;  /* 0x0000000000007941 */ /* 0x000fea0003800000 */
.L_x_159:
[----:B------:R-:W-:Y:S05]  /*8eb0*/  BRA `(.L_x_161) ;  /* 0xffffffa800687947 */ /* 0x000fea000383ffff */
.L_x_67:
[----:B--2---:R-:W-:-:S04]  /*8ec0*/  MOV R3, UR5 ;  /* 0x0000000500037c02 */ /* 0x004fc80008000f00 */
[----:B------:R2:W3:Y:S03]  /*8ed0*/  SYNCS.PHASECHK.TRANS64.TRYWAIT P0, [R3+URZ+0x8], R4 ;  /* 0x00000804030075a7 */ /* 0x0004e600080011ff */
[----:B---3--:R-:W-:Y:S05]  /*8ee0*/  @!P0 NANOSLEEP.SYNCS 0x989680 ;  /* 0x009896800000895d */ /* 0x008fea0003900000 */
[----:B------:R-:W3:Y:S02]  /*8ef0*/  @!P0 SYNCS.PHASECHK.TRANS64 P0, [R3+URZ+0x8], R4 ;  /* 0x00000804030085a7 */ /* 0x000ee400080010ff */
[----:B---3--:R-:W-:Y:S05]  /*8f00*/  @!P0 BRA `(.L_x_67) ;  /* 0xfffffffc00ec8947 */ /* 0x008fea000383ffff */
[----:B------:R-:W-:Y:S05]  /*8f10*/  BRA `(.L_x_66) ;  /* 0xffffffa8006c7947 */ /* 0x000fea000383ffff */
.L_x_68:
[----:B------:R-:W-:-:S07]  /*8f20*/  MOV R4, UR20 ;  /* 0x0000001400047c02 */ /* 0x000fce0008000f00 */
.L_x_162:
[----:B-1----:R1:W2:Y:S02]  /*8f30*/  SYNCS.PHASECHK.TRANS64.TRYWAIT P0, [R4+URZ+0xe0], R5 ;  /* 0x0000e005040075a7 */ /* 0x0022a400080011ff */
[----:B--2---:R-:W-:Y:S05]  /*8f40*/  @!P0 NANOSLEEP.SYNCS 0x989680 ;  /* 0x009896800000895d */ /* 0x004fea0003900000 */
[----:B------:R-:W2:Y:S02]  /*8f50*/  @!P0 SYNCS.PHASECHK.TRANS64 P0, [R4+URZ+0xe0], R5 ;  /* 0x0000e005040085a7 */ /* 0x000ea400080010ff */
[----:B--2---:R-:W-:Y:S05]  /*8f60*/  @!P0 BRA `(.L_x_162) ;  /* 0xfffffffc00f08947 */ /* 0x004fea000383ffff */
[----:B------:R-:W-:Y:S05]  /*8f70*/  BRA `(.L_x_163) ;  /* 0xffffffac00647947 */ /* 0x000fea000383ffff */
.L_x_70:
[----:B------:R-:W-:-:S07]  /*8f80*/  MOV R4, UR25 ;  /* 0x0000001900047c02 */ /* 0x000fce0008000f00 */
.L_x_164:
[----:B-1----:R1:W2:Y:S02]  /*8f90*/  SYNCS.PHASECHK.TRANS64.TRYWAIT P0, [R4+URZ+0x100], R5 ;  /* 0x00010005040075a7 */ /* 0x0022a400080011ff */
[----:B--2---:R-:W-:Y:S05]  /*8fa0*/  @!P0 NANOSLEEP.SYNCS 0x989680 ;  /* 0x009896800000895d */ /* 0x004fea0003900000 */
[----:B------:R-:W2:Y:S02]  /*8fb0*/  @!P0 SYNCS.PHASECHK.TRANS64 P0, [R4+URZ+0x100], R5 ;  /* 0x00010005040085a7 */ /* 0x000ea400080010ff */
[----:B--2---:R-:W-:Y:S05]  /*8fc0*/  @!P0 BRA `(.L_x_164) ;  /* 0xfffffffc00f08947 */ /* 0x004fea000383ffff */
[----:B------:R-:W-:Y:S05]  /*8fd0*/  BRA `(.L_x_69) ;  /* 0xffffffac00847947 */ /* 0x000fea000383ffff */
.L_x_74:
[----:B-1----:R-:W-:Y:S07]  /*8fe0*/  MOV R4, UR18 ;  /* 0x0000001200047c02 */ /* 0x002fee0008000f00 */
.L_x_165:
[----:B-1----:R1:W2:Y:S02]  /*8ff0*/  SYNCS.PHASECHK.TRANS64.TRYWAIT P0, [R4+URZ], R7 ;  /* 0x00000007040075a7 */ /* 0x0022a400080011ff */
[----:B--2---:R-:W-:Y:S05]  /*9000*/  @!P0 NANOSLEEP.SYNCS 0x989680 ;  /* 0x009896800000895d */ /* 0x004fea0003900000 */
[----:B------:R-:W2:Y:S02]  /*9010*/  @!P0 SYNCS.PHASECHK.TRANS64 P0, [R4+URZ], R7 ;  /* 0x00000007040085a7 */ /* 0x000ea400080010ff */
[----:B--2---:R-:W-:Y:S05]  /*9020*/  @!P0 BRA `(.L_x_165) ;  /* 0xfffffffc00f08947 */ /* 0x004fea000383ffff */
[----:B------:R-:W-:Y:S05]  /*9030*/  BRA `(.L_x_73) ;  /* 0xffffffac00a87947 */ /* 0x000fea000383ffff */
.L_x_78:
[----:B--2---:R-:W-:-:S07]  /*9040*/  MOV R0, UR4 ;  /* 0x0000000400007c02 */ /* 0x004fce0008000f00 */
.L_x_166:
[----:B-1----:R1:W2:Y:S02]  /*9050*/  SYNCS.PHASECHK.TRANS64.TRYWAIT P0, [R0+URZ], R5 ;  /* 0x00000005000075a7 */ /* 0x0022a400080011ff */
[----:B--2---:R-:W-:Y:S05]  /*9060*/  @!P0 NANOSLEEP.SYNCS 0x989680 ;  /* 0x009896800000895d */ /* 0x004fea0003900000 */
[----:B------:R-:W2:Y:S02]  /*9070*/  @!P0 SYNCS.PHASECHK.TRANS64 P0, [R0+URZ], R5 ;  /* 0x00000005000085a7 */ /* 0x000ea400080010ff */
[----:B--2---:R-:W-:Y:S05]  /*9080*/  @!P0 BRA `(.L_x_166) ;  /* 0xfffffffc00f08947 */ /* 0x004fea000383ffff */
[----:B------:R-:W-:Y:S05]  /*9090*/  BRA `(.L_x_167) ;  /* 0xffffffb000b07947 */ /* 0x000fea000383ffff */
.L_x_81:
[----:B------:R-:W-:-:S07]  /*90a0*/  MOV R0, UR20 ;  /* 0x0000001400007c02 */ /* 0x000fce0008000f00 */
.L_x_168:
[----:B-1----:R1:W2:Y:S02]  /*90b0*/  SYNCS.PHASECHK.TRANS64.TRYWAIT P1, [R0+URZ+0x110], R5 ;  /* 0x00011005000075a7 */ /* 0x0022a400080211ff */
[----:B--2---:R-:W-:Y:S05]  /*90c0*/  @!P1 NANOSLEEP.SYNCS 0x989680 ;  /* 0x009896800000995d */ /* 0x004fea0003900000 */
[----:B------:R-:W2:Y:S02]  /*90d0*/  @!P1 SYNCS.PHASECHK.TRANS64 P1, [R0+URZ+0x110], R5 ;  /* 0x00011005000095a7 */ /* 0x000ea400080210ff */
[----:B--2---:R-:W-:Y:S05]  /*90e0*/  @!P1 BRA `(.L_x_168) ;  /* 0xfffffffc00f09947 */ /* 0x004fea000383ffff */
[----:B------:R-:W-:Y:S05]  /*90f0*/  BRA `(.L_x_169) ;  /* 0xffffffb000fc7947 */ /* 0x000fea000383ffff */
.L_x_86:
[----:B------:R-:W-:Y:S07]  /*9100*/  MOV R0, UR24 ;  /* 0x0000001800007c02 */ /* 0x000fee0008000f00 */
.L_x_170:
[----:B--2---:R2:W4:Y:S02]  /*9110*/  SYNCS.PHASECHK.TRANS64.TRYWAIT P0, [R0+URZ+0xe0], R5 ;  /* 0x0000e005000075a7 */ /* 0x00452400080011ff */
[----:B----4-:R-:W-:Y:S05]  /*9120*/  @!P0 NANOSLEEP.SYNCS 0x989680 ;  /* 0x009896800000895d */ /* 0x010fea0003900000 */
[----:B------:R-:W4:Y:S02]  /*9130*/  @!P0 SYNCS.PHASECHK.TRANS64 P0, [R0+URZ+0xe0], R5 ;  /* 0x0000e005000085a7 */ /* 0x000f2400080010ff */
[----:B----4-:R-:W-:Y:S05]  /*9140*/  @!P0 BRA `(.L_x_170) ;  /* 0xfffffffc00f08947 */ /* 0x010fea000383ffff */
[----:B------:R-:W-:Y:S05]  /*9150*/  BRA `(.L_x_171) ;  /* 0xffffffb800347947 */ /* 0x000fea000383ffff */
.L_x_89:
[----:B------:R-:W-:Y:S07]  /*9160*/  MOV R0, UR24 ;  /* 0x0000001800007c02 */ /* 0x000fee0008000f00 */
.L_x_172:
[----:B--2---:R2:W4:Y:S02]  /*9170*/  SYNCS.PHASECHK.TRANS64.TRYWAIT P2, [R0+URZ+0xd8], R13 ;  /* 0x0000d80d000075a7 */ /* 0x00452400080411ff */
[----:B----4-:R-:W-:Y:S05]  /*9180*/  @!P2 NANOSLEEP.SYNCS 0x989680 ;  /* 0x009896800000a95d */ /* 0x010fea0003900000 */
[----:B------:R-:W4:Y:S02]  /*9190*/  @!P2 SYNCS.PHASECHK.TRANS64 P2, [R0+URZ+0xd8], R13 ;  /* 0x0000d80d0000a5a7 */ /* 0x000f2400080410ff */
[----:B----4-:R-:W-:Y:S05]  /*91a0*/  @!P2 BRA `(.L_x_172) ;  /* 0xfffffffc00f0a947 */ /* 0x010fea000383ffff */
[----:B------:R-:W-:Y:S05]  /*91b0*/  BRA `(.L_x_88) ;  /* 0xffffffbc00947947 */ /* 0x000fea000383ffff */
.L_x_92:
[----:B------:R-:W-:Y:S07]  /*91c0*/  MOV R0, UR4 ;  /* 0x0000000400007c02 */ /* 0x000fee0008000f00 */
.L_x_173:
[----:B--2---:R2:W3:Y:S02]  /*91d0*/  SYNCS.PHASECHK.TRANS64.TRYWAIT P1, [R0+URZ+0xb8], R13 ;  /* 0x0000b80d000075a7 */ /* 0x0044e400080211ff */
[----:B---3--:R-:W-:Y:S05]  /*91e0*/  @!P1 NANOSLEEP.SYNCS 0x989680 ;  /* 0x009896800000995d */ /* 0x008fea0003900000 */
[----:B------:R-:W3:Y:S02]  /*91f0*/  @!P1 SYNCS.PHASECHK.TRANS64 P1, [R0+URZ+0xb8], R13 ;  /* 0x0000b80d000095a7 */ /* 0x000ee400080210ff */
[----:B---3--:R-:W-:Y:S05]  /*9200*/  @!P1 BRA `(.L_x_173) ;  /* 0xfffffffc00f09947 */ /* 0x008fea000383ffff */
[----:B------:R-:W-:Y:S05]  /*9210*/  BRA `(.L_x_174) ;  /* 0xffffffc0002c7947 */ /* 0x000fea000383ffff */
.L_x_93:
[----:B------:R-:W-:Y:S07]  /*9220*/  MOV R5, UR5 ;  /* 0x0000000500057c02 */ /* 0x000fee0008000f00 */
.L_x_175:
[----:B--2---:R2:W3:Y:S02]  /*9230*/  SYNCS.PHASECHK.TRANS64.TRYWAIT P0, [R5+URZ+0xb8], R12 ;  /* 0x0000b80c050075a7 */ /* 0x0044e400080011ff */
[----:B---3--:R-:W-:Y:S05]  /*9240*/  @!P0 NANOSLEEP.SYNCS 0x989680 ;  /* 0x009896800000895d */ /* 0x008fea0003900000 */
[----:B------:R-:W3:Y:S02]  /*9250*/  @!P0 SYNCS.PHASECHK.TRANS64 P0, [R5+URZ+0xb8], R12 ;  /* 0x0000b80c050085a7 */ /* 0x000ee400080010ff */
[----:B---3--:R-:W-:Y:S05]  /*9260*/  @!P0 BRA `(.L_x_175) ;  /* 0xfffffffc00f08947 */ /* 0x008fea000383ffff */
[----:B------:R-:W-:Y:S05]  /*9270*/  BRA `(.L_x_176) ;  /* 0xffffffc000947947 */ /* 0x000fea000383ffff */
.L_x_95:
[----:B------:R-:W-:-:S07]  /*9280*/  MOV R0, UR4 ;  /* 0x0000000400007c02 */ /* 0x000fce0008000f00 */
.L_x_177:
[----:B--2---:R2:W3:Y:S02]  /*9290*/  SYNCS.PHASECHK.TRANS64.TRYWAIT P0, [R0+URZ], R3 ;  /* 0x00000003000075a7 */ /* 0x0044e400080011ff */
[----:B---3--:R-:W-:Y:S05]  /*92a0*/  @!P0 NANOSLEEP.SYNCS 0x989680 ;  /* 0x009896800000895d */ /* 0x008fea0003900000 */
[----:B------:R-:W3:Y:S02]  /*92b0*/  @!P0 SYNCS.PHASECHK.TRANS64 P0, [R0+URZ], R3 ;  /* 0x00000003000085a7 */ /* 0x000ee400080010ff */
[----:B---3--:R-:W-:Y:S05]  /*92c0*/  @!P0 BRA `(.L_x_177) ;  /* 0xfffffffc00f08947 */ /* 0x008fea000383ffff */
[----:B------:R-:W-:Y:S05]  /*92d0*/  BRA `(.L_x_178) ;  /* 0xffffffc400187947 */ /* 0x000fea000383ffff */
.L_x_96:
[----:B------:R-:W-:-:S07]  /*92e0*/  MOV R0, UR5 ;  /* 0x0000000500007c02 */ /* 0x000fce0008000f00 */
.L_x_179:
[----:B--2---:R2:W3:Y:S02]  /*92f0*/  SYNCS.PHASECHK.TRANS64.TRYWAIT P0, [R0+URZ], R3 ;  /* 0x00000003000075a7 */ /* 0x0044e400080011ff */
[----:B---3--:R-:W-:Y:S05]  /*9300*/  @!P0 NANOSLEEP.SYNCS 0x989680 ;  /* 0x009896800000895d */ /* 0x008fea0003900000 */
[----:B------:R-:W3:Y:S02]  /*9310*/  @!P0 SYNCS.PHASECHK.TRANS64 P0, [R0+URZ], R3 ;  /* 0x00000003000085a7 */ /* 0x000ee400080010ff */
[----:B---3--:R-:W-:Y:S05]  /*9320*/  @!P0 BRA `(.L_x_179) ;  /* 0xfffffffc00f08947 */ /* 0x008fea000383ffff */
[----:B------:R-:W-:Y:S05]  /*9330*/  BRA `(.L_x_180) ;  /* 0xffffffc400247947 */ /* 0x000fea000383ffff */
.L_x_98:
[----:B------:R-:W-:Y:S07]  /*9340*/  MOV R0, UR49 ;  /* 0x0000003100007c02 */ /* 0x000fee0008000f00 */
.L_x_181:
[----:B-1----:R1:W2:Y:S02]  /*9350*/  SYNCS.PHASECHK.TRANS64.TRYWAIT P0, [R0+URZ+0xe0], R3 ;  /* 0x0000e003000075a7 */ /* 0x0022a400080011ff */
[----:B--2---:R-:W-:Y:S05]  /*9360*/  @!P0 NANOSLEEP.SYNCS 0x989680 ;  /* 0x009896800000895d */ /* 0x004fea0003900000 */
[----:B------:R-:W2:Y:S02]  /*9370*/  @!P0 SYNCS.PHASECHK.TRANS64 P0, [R0+URZ+0xe0], R3 ;  /* 0x0000e003000085a7 */ /* 0x000ea400080010ff */
[----:B--2---:R-:W-:Y:S05]  /*9380*/  @!P0 BRA `(.L_x_181) ;  /* 0xfffffffc00f08947 */ /* 0x004fea000383ffff */
[----:B------:R-:W-:Y:S05]  /*9390*/  BRA `(.L_x_182) ;  /* 0xffffffc800147947 */ /* 0x000fea000383ffff */
.L_x_108:
[----:B-1----:R1:W3:Y:S02]  /*93a0*/  SYNCS.PHASECHK.TRANS64.TRYWAIT P1, [R0+URZ+0xa0], R5 ;  /* 0x0000a005000075a7 */ /* 0x0022e400080211ff */
[----:B---3--:R-:W-:Y:S05]  /*93b0*/  @!P1 NANOSLEEP.SYNCS 0x989680 ;  /* 0x009896800000995d */ /* 0x008fea0003900000 */
[----:B------:R-:W3:Y:S02]  /*93c0*/  @!P1 SYNCS.PHASECHK.TRANS64 P1, [R0+URZ+0xa0], R5 ;  /* 0x0000a005000095a7 */ /* 0x000ee400080210ff */
[----:B---3--:R-:W-:Y:S05]  /*93d0*/  @!P1 BRA `(.L_x_108) ;  /* 0xfffffffc00f09947 */ /* 0x008fea000383ffff */
[----:B------:R-:W-:Y:S05]  /*93e0*/  BRA `(.L_x_107) ;  /* 0xffffffd800087947 */ /* 0x000fea000383ffff */
.L_x_110:
[----:B-1----:R1:W4:Y:S02]  /*93f0*/  SYNCS.PHASECHK.TRANS64.TRYWAIT P0, [R108+URZ+0xf0], R3 ;  /* 0x0000f0036c0075a7 */ /* 0x00232400080011ff */
[----:B----4-:R-:W-:Y:S05]  /*9400*/  @!P0 NANOSLEEP.SYNCS 0x989680 ;  /* 0x009896800000895d */ /* 0x010fea0003900000 */
[----:B------:R-:W4:Y:S02]  /*9410*/  @!P0 SYNCS.PHASECHK.TRANS64 P0, [R108+URZ+0xf0], R3 ;  /* 0x0000f0036c0085a7 */ /* 0x000f2400080010ff */
[----:B----4-:R-:W-:Y:S05]  /*9420*/  @!P0 BRA `(.L_x_110) ;  /* 0xfffffffc00f08947 */ /* 0x010fea000383ffff */
[----:B------:R-:W-:Y:S05]  /*9430*/  BRA `(.L_x_109) ;  /* 0xffffffd800407947 */ /* 0x000fea000383ffff */
.L_x_121:
[----:B--2---:R2:W4:Y:S02]  /*9440*/  SYNCS.PHASECHK.TRANS64.TRYWAIT P0, [R3+URZ+0xa0], R46 ;  /* 0x0000a02e030075a7 */ /* 0x00452400080011ff */
[----:B----4-:R-:W-:Y:S05]  /*9450*/  @!P0 NANOSLEEP.SYNCS 0x989680 ;  /* 0x009896800000895d */ /* 0x010fea0003900000 */
[----:B------:R-:W4:Y:S02]  /*9460*/  @!P0 SYNCS.PHASECHK.TRANS64 P0, [R3+URZ+0xa0], R46 ;  /* 0x0000a02e030085a7 */ /* 0x000f2400080010ff */
[----:B----4-:R-:W-:Y:S05]  /*9470*/  @!P0 BRA `(.L_x_121) ;  /* 0xfffffffc00f08947 */ /* 0x010fea000383ffff */
[----:B------:R-:W-:Y:S05]  /*9480*/  BRA `(.L_x_120) ;  /* 0xffffffe400347947 */ /* 0x000fea000383ffff */
        .weak           $__internal_0_$__cuda_sm10x_tcgen05_guardrail_trap_col_being_dealloced_not_returned_by_alloc
        .type           $__internal_0_$__cuda_sm10x_tcgen05_guardrail_trap_col_being_dealloced_not_returned_by_alloc,@function
        .size           $__internal_0_$__cuda_sm10x_tcgen05_guardrail_trap_col_being_dealloced_not_returned_by_alloc,($__internal_1_$__cuda_sm10x_tcgen05_guardrail_trap_phase_invalid_during_alloc - $__internal_0_$__cuda_sm10x_tcgen05_guardrail_trap_col_being_dealloced_not_returned_by_alloc)
$__internal_0_$__cuda_sm10x_tcgen05_guardrail_trap_col_being_dealloced_not_returned_by_alloc:
[----:B------:R-:W-:Y:S05]  /*9490*/  BPT.TRAP 0x1 ;  /* 0x000000040000795c */ /* 0x000fea0000300000 */
[----:B------:R-:W-:-:S04]  /*94a0*/  HFMA2 R3, -RZ, RZ, 0, 0 ;  /* 0x00000000ff037431 */ /* 0x000fc800000001ff */
[----:B------:R-:W-:Y:S05]  /*94b0*/  RET.REL.NODEC R2 `(_ZN7cutlass13device_kernelINS_4conv6kernel13ConvUniversalINS1_16ConvProblemShapeILNS1_8OperatorE1ELi2EEENS1_10collective14CollectiveConvINS1_47MainloopSm100TmaUmmaWarpSpecializedImplicitGemmILS5_1ELi10ELi2ELi1ELi2EN4cute5tupleIJNSA_1CILi2EEENSC_ILi1EEESE_EEEEENSB_IJNSC_ILi256EEENSC_ILi64EEENSB_IJSI_EEEEEENS_6half_tESL_NSA_8TiledMMAINSA_8MMA_AtomIJNSA_26SM100_MMA_F16BF16_2x1SM_SSISL_SL_fLi256ELi64ELNSA_4UMMA5MajorE0ELSQ_1ELNSP_7ScaleInE0ELSR_0EEEEEENSA_6LayoutINSB_IJSE_SE_SE_EEENSB_IJNSC_ILi0EEESW_SW_EEEEENSB_IJNSA_10UnderscoreESZ_SZ_EEEEENS7_6detail27Sm100ImplicitGemmTileTraitsINSA_25SM100_TMA_2SM_LOAD_IM2COLENSA_14ComposedLayoutINSA_7SwizzleILi3ELi4ELi3EEENSA_18smem_ptr_flag_bitsILi16EEENSU_INSB_IJNSC_ILi8EEESI_EEENSB_IJSI_SE_EEEEEEEvEENS13_INSA_18SM100_TMA_2SM_LOADENS15_INS16_ILi2ELi4ELi3EEES19_NSU_INSB_IJNSC_ILi32EEES1A_EEENSB_IJSE_S1I_EEEEEEEvEEEENS_8epilogue10collective18CollectiveEpilogueINS1P_23Sm100TmaWarpSpecializedILi3ELi2ELi32ELb1ELb0EEEJNSB_IJNSC_ILi128EEESI_SJ_EEENSB_IJNSU_IS1U_SE_EENSU_IS1I_SE_EEEEESL_NSB_IJNSB_IJlllEEESE_SW_EEESL_S20_NS1P_6fusion15FusionCallbacksIS1T_NS21_17LinearCombinationISL_fSL_fLNS_15FloatRoundStyleE2EEES1V_S1Y_JEEENSA_5SM1004TMEM4LOAD26SM100_TMEM_LOAD_32dp32b32xENSA_20SM90_TMA_LOAD_IM2COLENS15_IS1H_S19_NSU_INSB_IJS1A_S1I_EEENSB_IJS1I_SE_EEEEEEENSA_39AutoVectorizingCopyWithAssumedAlignmentILi128EEENSA_21SM90_TMA_STORE_IM2COLES2F_S2H_S2H_EEEvvEEEEvNT_6ParamsE) ;  /* 0xffffff6802d07950 */ /* 0x000fea0003c3ffff */
        .weak           $__internal_1_$__cuda_sm10x_tcgen05_guardrail_trap_phase_invalid_during_alloc
        .type           $__internal_1_$__cuda_sm10x_tcgen05_guardrail_trap_phase_invalid_during_alloc,@function
        .size           $__internal_1_$__cuda_sm10x_tcgen05_guardrail_trap_phase_invalid_during_alloc,($__internal_2_$__cuda_sm10x_tcgen05_guardrail_trap_unallocated_columns_being_dealloced - $__internal_1_$__cuda_sm10x_tcgen05_guardrail_trap_phase_invalid_during_alloc)
$__internal_1_$__cuda_sm10x_tcgen05_guardrail_trap_phase_invalid_during_alloc:
[----:B------:R-:W-:Y:S05]  /*94c0*/  BPT.TRAP 0x1 ;  /* 0x000000040000795c */ /* 0x000fea0000300000 */
[----:B------:R-:W-:-:S04]  /*94d0*/  MOV R5, 0x0 ;  /* 0x0000000000057802 */ /* 0x000fc80000000f00 */
[----:B------:R-:W-:Y:S05]  /*94e0*/  RET.REL.NODEC R4 `(_ZN7cutlass13device_kernelINS_4conv6kernel13ConvUniversalINS1_16ConvProblemShapeILNS1_8OperatorE1ELi2EEENS1_10collective14CollectiveConvINS1_47MainloopSm100TmaUmmaWarpSpecializedImplicitGemmILS5_1ELi10ELi2ELi1ELi2EN4cute5tupleIJNSA_1CILi2EEENSC_ILi1EEESE_EEEEENSB_IJNSC_ILi256EEENSC_ILi64EEENSB_IJSI_EEEEEENS_6half_tESL_NSA_8TiledMMAINSA_8MMA_AtomIJNSA_26SM100_MMA_F16BF16_2x1SM_SSISL_SL_fLi256ELi64ELNSA_4UMMA5MajorE0ELSQ_1ELNSP_7ScaleInE0ELSR_0EEEEEENSA_6LayoutINSB_IJSE_SE_SE_EEENSB_IJNSC_ILi0EEESW_SW_EEEEENSB_IJNSA_10UnderscoreESZ_SZ_EEEEENS7_6detail27Sm100ImplicitGemmTileTraitsINSA_25SM100_TMA_2SM_LOAD_IM2COLENSA_14ComposedLayoutINSA_7SwizzleILi3ELi4ELi3EEENSA_18smem_ptr_flag_bitsILi16EEENSU_INSB_IJNSC_ILi8EEESI_EEENSB_IJSI_SE_EEEEEEEvEENS13_INSA_18SM100_TMA_2SM_LOADENS15_INS16_ILi2ELi4ELi3EEES19_NSU_INSB_IJNSC_ILi32EEES1A_EEENSB_IJSE_S1I_EEEEEEEvEEEENS_8epilogue10collective18CollectiveEpilogueINS1P_23Sm100TmaWarpSpecializedILi3ELi2ELi32ELb1ELb0EEEJNSB_IJNSC_ILi128EEESI_SJ_EEENSB_IJNSU_IS1U_SE_EENSU_IS1I_SE_EEEEESL_NSB_IJNSB_IJlllEEESE_SW_EEESL_S20_NS1P_6fusion15FusionCallbacksIS1T_NS21_17LinearCombinationISL_fSL_fLNS_15FloatRoundStyleE2EEES1V_S1Y_JEEENSA_5SM1004TMEM4LOAD26SM100_TMEM_LOAD_32dp32b32xENSA_20SM90_TMA_LOAD_IM2COLENS15_IS1H_S19_NSU_INSB_IJS1A_S1I_EEENSB_IJS1I_SE_EEEEEEENSA_39AutoVectorizingCopyWithAssumedAlignmentILi128EEENSA_21SM90_TMA_STORE_IM2COLES2F_S2H_S2H_EEEvvEEEEvNT_6ParamsE) ;  /* 0xffffff6804c47950 */ /* 0x000fea0003c3ffff */
        .weak           $__internal_2_$__cuda_sm10x_tcgen05_guardrail_trap_unallocated_columns_being_dealloced
        .type           $__internal_2_$__cuda_sm10x_tcgen05_guardrail_trap_unallocated_columns_being_dealloced,@function
        .size           $__internal_2_$__cuda_sm10x_tcgen05_guardrail_trap_unallocated_columns_being_dealloced,(.L_x_184 - $__internal_2_$__cuda_sm10x_tcgen05_guardrail_trap_unallocated_columns_being_dealloced)
$__internal_2_$__cuda_sm10x_tcgen05_guardrail_trap_unallocated_columns_being_dealloced:
[----:B------:R-:W-:Y:S05]  /*94f0*/  BPT.TRAP 0x1 ;  /* 0x000000040000795c */ /* 0x000fea0000300000 */
[----:B------:R-:W-:-:S04]  /*9500*/  HFMA2 R3, -RZ, RZ, 0, 0 ;  /* 0x00000000ff037431 */ /* 0x000fc800000001ff */
[----:B------:R-:W-:Y:S05]  /*9510*/  RET.REL.NODEC R2 `(_ZN7cutlass13device_kernelINS_4conv6kernel13ConvUniversalINS1_16ConvProblemShapeILNS1_8OperatorE1ELi2EEENS1_10collective14CollectiveConvINS1_47MainloopSm100TmaUmmaWarpSpecializedImplicitGemmILS5_1ELi10ELi2ELi1ELi2EN4cute5tupleIJNSA_1CILi2EEENSC_ILi1EEESE_EEEEENSB_IJNSC_ILi256EEENSC_ILi64EEENSB_IJSI_EEEEEENS_6half_tESL_NSA_8TiledMMAINSA_8MMA_AtomIJNSA_26SM100_MMA_F16BF16_2x1SM_SSISL_SL_fLi256ELi64ELNSA_4UMMA5MajorE0ELSQ_1ELNSP_7ScaleInE0ELSR_0EEEEEENSA_6LayoutINSB_IJSE_SE_SE_EEENSB_IJNSC_ILi0EEESW_SW_EEEEENSB_IJNSA_10UnderscoreESZ_SZ_EEEEENS7_6detail27Sm100ImplicitGemmTileTraitsINSA_25SM100_TMA_2SM_LOAD_IM2COLENSA_14ComposedLayoutINSA_7SwizzleILi3ELi4ELi3EEENSA_18smem_ptr_flag_bitsILi16EEENSU_INSB_IJNSC_ILi8EEESI_EEENSB_IJSI_SE_EEEEEEEvEENS13_INSA_18SM100_TMA_2SM_LOADENS15_INS16_ILi2ELi4ELi3EEES19_NSU_INSB_IJNSC_ILi32EEES1A_EEENSB_IJSE_S1I_EEEEEEEvEEEENS_8epilogue10collective18CollectiveEpilogueINS1P_23Sm100TmaWarpSpecializedILi3ELi2ELi32ELb1ELb0EEEJNSB_IJNSC_ILi128EEESI_SJ_EEENSB_IJNSU_IS1U_SE_EENSU_IS1I_SE_EEEEESL_NSB_IJNSB_IJlllEEESE_SW_EEESL_S20_NS1P_6fusion15FusionCallbacksIS1T_NS21_17LinearCombinationISL_fSL_fLNS_15FloatRoundStyleE2EEES1V_S1Y_JEEENSA_5SM1004TMEM4LOAD26SM100_TMEM_LOAD_32dp32b32xENSA_20SM90_TMA_LOAD_IM2COLENS15_IS1H_S19_NSU_INSB_IJS1A_S1I_EEENSB_IJS1I_SE_EEEEEEENSA_39AutoVectorizingCopyWithAssumedAlignmentILi128EEENSA_21SM90_TMA_STORE_IM2COLES2F_S2H_S2H_EEEvvEEEEvNT_6ParamsE) ;  /* 0xffffff6802b87950 */ /* 0x000fea0003c3ffff */
.L_x_183:
[----:B------:R-:W-:-:S00]  /*9520*/  BRA `(.L_x_183) ;  /* 0xfffffffc00fc7947 */ /* 0x000fc0000383ffff */
[----:B------:R-:W-:-:S00]  /*9530*/  NOP ;  /* 0x0000000000007918 */ /* 0x000fc00000000000 */
        /* <DEDUP_REMOVED lines=12> */
.L_x_184:


//--------------------- .nv.global.init           --------------------------
	.section	.nv.global.init,"aw",@progbits
.nv.global.init:
	.type		$str$29,@object
	.size		$str$29,($str$30 - $str$29)
$str$29:
        /*0000*/ 	.byte	0x28, 0x61, 0x64, 0x64, 0x72, 0x65, 0x73, 0x73, 0x20, 0x26, 0x20, 0x6d, 0x61, 0x73, 0x6b, 0x29
        /*0010*/ 	.byte	0x20, 0x3d, 0x3d, 0x20, 0x30, 0x00
	.type		$str$30,@object
	.size		$str$30,($str$28 - $str$30)
$str$30:
        /*0016*/ 	.byte	0x2f, 0x74, 0x6d, 0x70, 0x2f, 0x63, 0x75, 0x74, 0x6c, 0x61, 0x73, 0x73, 0x5f, 0x73, 0x77, 0x65
        /*0026*/ 	.byte	0x65, 0x70, 0x5f, 0x73, 0x72, 0x63, 0x2f, 0x69, 0x6e, 0x63, 0x6c, 0x75, 0x64, 0x65, 0x2f, 0x63
        /*0036*/ 	.byte	0x75, 0x74, 0x65, 0x2f, 0x70, 0x6f, 0x69, 0x6e, 0x74, 0x65, 0x72, 0x5f, 0x66, 0x6c, 0x61, 0x67
        /*0046*/ 	.byte	0x67, 0x65, 0x64, 0x2e, 0x68, 0x70, 0x70, 0x00
	.type		$str$28,@object
	.size		$str$28,($str$27 - $str$28)
$str$28:
        /*004e*/ 	.byte	0x2f, 0x74, 0x6d, 0x70, 0x2f, 0x63, 0x75, 0x74, 0x6c, 0x61, 0x73, 0x73, 0x5f, 0x73, 0x77, 0x65
        /*005e*/ 	.byte	0x65, 0x70, 0x5f, 0x73, 0x72, 0x63, 0x2f, 0x69, 0x6e, 0x63, 0x6c, 0x75, 0x64, 0x65, 0x2f, 0x63
        /*006e*/ 	.byte	0x75, 0x74, 0x65, 0x2f, 0x61, 0x74, 0x6f, 0x6d, 0x2f, 0x63, 0x6f, 0x70, 0x79, 0x5f, 0x74, 0x72
        /*007e*/ 	.byte	0x61, 0x69, 0x74, 0x73, 0x5f, 0x73, 0x6d, 0x31, 0x30, 0x30, 0x2e, 0x68, 0x70, 0x70, 0x00
	.type		$str$27,@object
	.size		$str$27,(__unnamed_1 - $str$27)
$str$27:
        /*008d*/ 	.byte	0x28, 0x28, 0x75, 0x69, 0x6e, 0x74, 0x33, 0x32, 0x5f, 0x74, 0x28, 0x74, 0x68, 0x72, 0x65, 0x61
        /*009d*/ 	.byte	0x64, 0x49, 0x64, 0x78, 0x2e, 0x78, 0x29, 0x20, 0x2f, 0x20, 0x33, 0x32, 0x29, 0x20, 0x25, 0x20
        /*00ad*/ 	.byte	0x34, 0x29, 0x20, 0x3d, 0x3d, 0x20, 0x28, 0x28, 0x28, 0x74, 0x6d, 0x65, 0x6d, 0x5f, 0x61, 0x64
        /*00bd*/ 	.byte	0x64, 0x72, 0x20, 0x3e, 0x3e, 0x20, 0x31, 0x36, 0x29, 0x20, 0x2f, 0x20, 0x33, 0x32, 0x29, 0x20
        /*00cd*/ 	.byte	0x25, 0x20, 0x34, 0x29, 0x00
	.type		__unnamed_1,@object
	.size		__unnamed_1,(__unnamed_2 - __unnamed_1)
__unnamed_1:
        /*00d2*/ 	.byte	0x61, 0x75, 0x74, 0x6f, 0x20, 0x63, 0x75, 0x74, 0x65, 0x3a, 0x3a, 0x61, 0x73, 0x5f, 0x70, 0x6f
        /* <DEDUP_REMOVED lines=24> */
        /*0262*/ 	.byte	0x3e, 0x3e, 0x3e, 0x3e, 0x5d, 0x00
	.type		__unnamed_2,@object
	.size		__unnamed_2,(.L_2 - __unnamed_2)
__unnamed_2:
        /* <DEDUP_REMOVED lines=42> */
        /*0508*/ 	.byte	0x3e, 0x3e, 0x5d, 0x00
.L_2:


//--------------------- .nv.shared._ZN7cutlass13device_kernelINS_4conv6kernel13ConvUniversalINS1_16ConvProblemShapeILNS1_8OperatorE1ELi2EEENS1_10collective14CollectiveConvINS1_47MainloopSm100TmaUmmaWarpSpecializedImplicitGemmILS5_1ELi10ELi2ELi1ELi2EN4cute5tupleIJNSA_1CILi2EEENSC_ILi1EEESE_EEEEENSB_IJNSC_ILi256EEENSC_ILi64EEENSB_IJSI_EEEEEENS_6half_tESL_NSA_8TiledMMAINSA_8MMA_AtomIJNSA_26SM100_MMA_F16BF16_2x1SM_SSISL_SL_fLi256ELi64ELNSA_4UMMA5MajorE0ELSQ_1ELNSP_7ScaleInE0ELSR_0EEEEEENSA_6LayoutINSB_IJSE_SE_SE_EEENSB_IJNSC_ILi0EEESW_SW_EEEEENSB_IJNSA_10UnderscoreESZ_SZ_EEEEENS7_6detail27Sm100ImplicitGemmTileTraitsINSA_25SM100_TMA_2SM_LOAD_IM2COLENSA_14ComposedLayoutINSA_7SwizzleILi3ELi4ELi3EEENSA_18smem_ptr_flag_bitsILi16EEENSU_INSB_IJNSC_ILi8EEESI_EEENSB_IJSI_SE_EEEEEEEvEENS13_INSA_18SM100_TMA_2SM_LOADENS15_INS16_ILi2ELi4ELi3EEES19_NSU_INSB_IJNSC_ILi32EEES1A_EEENSB_IJSE_S1I_EEEEEEEvEEEENS_8epilogue10collective18CollectiveEpilogueINS1P_23Sm100TmaWarpSpecializedILi3ELi2ELi32ELb1ELb0EEEJNSB_IJNSC_ILi128EEESI_SJ_EEENSB_IJNSU_IS1U_SE_EENSU_IS1I_SE_EEEEESL_NSB_IJNSB_IJlllEEESE_SW_EEESL_S20_NS1P_6fusion15FusionCallbacksIS1T_NS21_17LinearCombinationISL_fSL_fLNS_15FloatRoundStyleE2EEES1V_S1Y_JEEENSA_5SM1004TMEM4LOAD26SM100_TMEM_LOAD_32dp32b32xENSA_20SM90_TMA_LOAD_IM2COLENS15_IS1H_S19_NSU_INSB_IJS1A_S1I_EEENSB_IJS1I_SE_EEEEEEENSA_39AutoVectorizingCopyWithAssumedAlignmentILi128EEENSA_21SM90_TMA_STORE_IM2COLES2F_S2H_S2H_EEEvvEEEEvNT_6ParamsE --------------------------
	.section	.nv.shared._ZN7cutlass13device_kernelINS_4conv6kernel13ConvUniversalINS1_16ConvProblemShapeILNS1_8OperatorE1ELi2EEENS1_10collective14CollectiveConvINS1_47MainloopSm100TmaUmmaWarpSpecializedImplicitGemmILS5_1ELi10ELi2ELi1ELi2EN4cute5tupleIJNSA_1CILi2EEENSC_ILi1EEESE_EEEEENSB_IJNSC_ILi256EEENSC_ILi64EEENSB_IJSI_EEEEEENS_6half_tESL_NSA_8TiledMMAINSA_8MMA_AtomIJNSA_26SM100_MMA_F16BF16_2x1SM_SSISL_SL_fLi256ELi64ELNSA_4UMMA5MajorE0ELSQ_1ELNSP_7ScaleInE0ELSR_0EEEEEENSA_6LayoutINSB_IJSE_SE_SE_EEENSB_IJNSC_ILi0EEESW_SW_EEEEENSB_IJNSA_10UnderscoreESZ_SZ_EEEEENS7_6detail27Sm100ImplicitGemmTileTraitsINSA_25SM100_TMA_2SM_LOAD_IM2COLENSA_14ComposedLayoutINSA_7SwizzleILi3ELi4ELi3EEENSA_18smem_ptr_flag_bitsILi16EEENSU_INSB_IJNSC_ILi8EEESI_EEENSB_IJSI_SE_EEEEEEEvEENS13_INSA_18SM100_TMA_2SM_LOADENS15_INS16_ILi2ELi4ELi3EEES19_NSU_INSB_IJNSC_ILi32EEES1A_EEENSB_IJSE_S1I_EEEEEEEvEEEENS_8epilogue10collective18CollectiveEpilogueINS1P_23Sm100TmaWarpSpecializedILi3ELi2ELi32ELb1ELb0EEEJNSB_IJNSC_ILi128EEESI_SJ_EEENSB_IJNSU_IS1U_SE_EENSU_IS1I_SE_EEEEESL_NSB_IJNSB_IJlllEEESE_SW_EEESL_S20_NS1P_6fusion15FusionCallbacksIS1T_NS21_17LinearCombinationISL_fSL_fLNS_15FloatRoundStyleE2EEES1V_S1Y_JEEENSA_5SM1004TMEM4LOAD26SM100_TMEM_LOAD_32dp32b32xENSA_20SM90_TMA_LOAD_IM2COLENS15_IS1H_S19_NSU_INSB_IJS1A_S1I_EEENSB_IJS1I_SE_EEEEEEENSA_39AutoVectorizingCopyWithAssumedAlignmentILi128EEENSA_21SM90_TMA_STORE_IM2COLES2F_S2H_S2H_EEEvvEEEEvNT_6ParamsE,"aw",@nobits
	.sectionflags	@""
	.align	16
	.zero		1024


//--------------------- .nv.shared.reserved.0     --------------------------
	.section	.nv.shared.reserved.0,"aw",@nobits
	.weak		__nv_reservedSMEM_offset_0_alias
	.size		__nv_reservedSMEM_offset_0_alias, 0, 64
	.other		__nv_reservedSMEM_offset_0_alias,@"STO_CUDA_RESERVED_SHARED STV_DEFAULT"
__nv_reservedSMEM_offset_0_alias:
	.zero		0
.nv.shared.reserved.0:
	.zero		64
	.weak		__nv_reservedSMEM_tcgen05_partition
	.type		__nv_reservedSMEM_tcgen05_partition,@object
	.size		__nv_reservedSMEM_tcgen05_partition,(.L_0 - __nv_reservedSMEM_tcgen05_partition)
__nv_reservedSMEM_tcgen05_partition:
	.zero		32
.L_0:


//--------------------- .nv.global                --------------------------
	.section	.nv.global,"aw",@nobits
.nv.global:
	.type		_ZN39_INTERNAL_e6f8ce25_4_k_cu_8eb03107_31104cute1_E,@object
	.size		_ZN39_INTERNAL_e6f8ce25_4_k_cu_8eb03107_31104cute1_E,(_ZN39_INTERNAL_e6f8ce25_4_k_cu_8eb03107_31104cuda3std3__45__cpo6cbeginE - _ZN39_INTERNAL_e6f8ce25_4_k_cu_8eb03107_31104cute1_E)
_ZN39_INTERNAL_e6f8ce25_4_k_cu_8eb03107_31104cute1_E:
	.zero		1
	.type		_ZN39_INTERNAL_e6f8ce25_4_k_cu_8eb03107_31104cuda3std3__45__cpo6cbeginE,@object
	.size		_ZN39_INTERNAL_e6f8ce25_4_k_cu_8eb03107_31104cuda3std3__45__cpo6cbeginE,(_ZN39_INTERNAL_e6f8ce25_4_k_cu_8eb03107_31104cuda3std3__48in_placeE - _ZN39_INTERNAL_e6f8ce25_4_k_cu_8eb03107_31104cuda3std3__45__cpo6cbeginE)
_ZN39_INTERNAL_e6f8ce25_4_k_cu_8eb03107_31104cuda3std3__45__cpo6cbeginE:
	.zero		1
	.type		_ZN39_INTERNAL_e6f8ce25_4_k_cu_8eb03107_31104cuda3std3__48in_placeE,@object
	.size		_ZN39_INTERNAL_e6f8ce25_4_k_cu_8eb03107_31104cuda3std3__48in_placeE,(_ZN39_INTERNAL_e6f8ce25_4_k_cu_8eb03107_31104cuda3std6ranges3__45__cpo9iter_moveE - _ZN39_INTERNAL_e6f8ce25_4_k_cu_8eb03107_31104cuda3std3__48in_placeE)
_ZN39_INTERNAL_e6f8ce25_4_k_cu_8eb03107_31104cuda3std3__48in_placeE:
	.zero		1
	.type		_ZN39_INTERNAL_e6f8ce25_4_k_cu_8eb03107_31104cuda3std6ranges3__45__cpo9iter_moveE,@object
	.size		_ZN39_INTERNAL_e6f8ce25_4_k_cu_8eb03107_31104cuda3std6ranges3__45__cpo9iter_moveE,(_ZN39_INTERNAL_e6f8ce25_4_k_cu_8eb03107_31104cuda3std3__45__cpo5beginE - _ZN39_INTERNAL_e6f8ce25_4_k_cu_8eb03107_31104cuda3std6ranges3__45__cpo9iter_moveE)
_ZN39_INTERNAL_e6f8ce25_4_k_cu_8eb03107_31104cuda3std6ranges3__45__cpo9iter_moveE:
	.zero		1
	.type		_ZN39_INTERNAL_e6f8ce25_4_k_cu_8eb03107_31104cuda3std3__45__cpo5beginE,@object
	.size		_ZN39_INTERNAL_e6f8ce25_4_k_cu_8eb03107_31104cuda3std3__45__cpo5beginE,(_ZN39_INTERNAL_e6f8ce25_4_k_cu_8eb03107_31104cuda3std3__441_GLOBAL__N__e6f8ce25_4_k_cu_8eb03107_31106ignoreE - _ZN39_INTERNAL_e6f8ce25_4_k_cu_8eb03107_31104cuda3std3__45__cpo5beginE)
_ZN39_INTERNAL_e6f8ce25_4_k_cu_8eb03107_31104cuda3std3__45__cpo5beginE:
	.zero		1
	.type		_ZN39_INTERNAL_e6f8ce25_4_k_cu_8eb03107_31104cuda3std3__441_GLOBAL__N__e6f8ce25_4_k_cu_8eb03107_31106ignoreE,@object
	.size		_ZN39_INTERNAL_e6f8ce25_4_k_cu_8eb03107_31104cuda3std3__441_GLOBAL__N__e6f8ce25_4_k_cu_8eb03107_31106ignoreE,(_ZN39_INTERNAL_e6f8ce25_4_k_cu_8eb03107_31104cute7productE - _ZN39_INTERNAL_e6f8ce25_4_k_cu_8eb03107_31104cuda3std3__441_GLOBAL__N__e6f8ce25_4_k_cu_8eb03107_31106ignoreE)
_ZN39_INTERNAL_e6f8ce25_4_k_cu_8eb03107_31104cuda3std3__441_GLOBAL__N__e6f8ce25_4_k_cu_8eb03107_31106ignoreE:
	.zero		1
	.type		_ZN39_INTERNAL_e6f8ce25_4_k_cu_8eb03107_31104cute7productE,@object
	.size		_ZN39_INTERNAL_e6f8ce25_4_k_cu_8eb03107_31104cute7productE,(_ZN39_INTERNAL_e6f8ce25_4_k_cu_8eb03107_31104cuda3std3__45__cpo3endE - _ZN39_INTERNAL_e6f8ce25_4_k_cu_8eb03107_31104cute7productE)
_ZN39_INTERNAL_e6f8ce25_4_k_cu_8eb03107_31104cute7productE:
	.zero		1
	.type		_ZN39_INTERNAL_e6f8ce25_4_k_cu_8eb03107_31104cuda3std3__45__cpo3endE,@object
	.size		_ZN39_INTERNAL_e6f8ce25_4_k_cu_8eb03107_31104cuda3std3__45__cpo3endE,(_ZN39_INTERNAL_e6f8ce25_4_k_cu_8eb03107_31104cuda3std3__419piecewise_constructE - _ZN39_INTERNAL_e6f8ce25_4_k_cu_8eb03107_31104cuda3std3__45__cpo3endE)
_ZN39_INTERNAL_e6f8ce25_4_k_cu_8eb03107_31104cuda3std3__45__cpo3endE:
	.zero		1
	.type		_ZN39_INTERNAL_e6f8ce25_4_k_cu_8eb03107_31104cuda3std3__419piecewise_constructE,@object
	.size		_ZN39_INTERNAL_e6f8ce25_4_k_cu_8eb03107_31104cuda3std3__419piecewise_constructE,(_ZN39_INTERNAL_e6f8ce25_4_k_cu_8eb03107_31104cuda3std3__45__cpo4cendE - _ZN39_INTERNAL_e6f8ce25_4_k_cu_8eb03107_31104cuda3std3__419piecewise_constructE)
_ZN39_INTERNAL_e6f8ce25_4_k_cu_8eb03107_31104cuda3std3__419piecewise_constructE:
	.zero		1
	.type		_ZN39_INTERNAL_e6f8ce25_4_k_cu_8eb03107_31104cuda3std3__45__cpo4cendE,@object
	.size		_ZN39_INTERNAL_e6f8ce25_4_k_cu_8eb03107_31104cuda3std3__45__cpo4cendE,(_ZN39_INTERNAL_e6f8ce25_4_k_cu_8eb03107_31104cuda3std6ranges3__45__cpo4swapE - _ZN39_INTERNAL_e6f8ce25_4_k_cu_8eb03107_31104cuda3std3__45__cpo4cendE)
_ZN39_INTERNAL_e6f8ce25_4_k_cu_8eb03107_31104cuda3std3__45__cpo4cendE:
	.zero		1
	.type		_ZN39_INTERNAL_e6f8ce25_4_k_cu_8eb03107_31104cuda3std6ranges3__45__cpo4swapE,@object
	.size		_ZN39_INTERNAL_e6f8ce25_4_k_cu_8eb03107_31104cuda3std6ranges3__45__cpo4swapE,(.L_10 - _ZN39_INTERNAL_e6f8ce25_4_k_cu_8eb03107_31104cuda3std6ranges3__45__cpo4swapE)
_ZN39_INTERNAL_e6f8ce25_4_k_cu_8eb03107_31104cuda3std6ranges3__45__cpo4swapE:
	.zero		1
.L_10:


//--------------------- .nv.constant0._ZN7cutlass13device_kernelINS_4conv6kernel13ConvUniversalINS1_16ConvProblemShapeILNS1_8OperatorE1ELi2EEENS1_10collective14CollectiveConvINS1_47MainloopSm100TmaUmmaWarpSpecializedImplicitGemmILS5_1ELi10ELi2ELi1ELi2EN4cute5tupleIJNSA_1CILi2EEENSC_ILi1EEESE_EEEEENSB_IJNSC_ILi256EEENSC_ILi64EEENSB_IJSI_EEEEEENS_6half_tESL_NSA_8TiledMMAINSA_8MMA_AtomIJNSA_26SM100_MMA_F16BF16_2x1SM_SSISL_SL_fLi256ELi64ELNSA_4UMMA5MajorE0ELSQ_1ELNSP_7ScaleInE0ELSR_0EEEEEENSA_6LayoutINSB_IJSE_SE_SE_EEENSB_IJNSC_ILi0EEESW_SW_EEEEENSB_IJNSA_10UnderscoreESZ_SZ_EEEEENS7_6detail27Sm100ImplicitGemmTileTraitsINSA_25SM100_TMA_2SM_LOAD_IM2COLENSA_14ComposedLayoutINSA_7SwizzleILi3ELi4ELi3EEENSA_18smem_ptr_flag_bitsILi16EEENSU_INSB_IJNSC_ILi8EEESI_EEENSB_IJSI_SE_EEEEEEEvEENS13_INSA_18SM100_TMA_2SM_LOADENS15_INS16_ILi2ELi4ELi3EEES19_NSU_INSB_IJNSC_ILi32EEES1A_EEENSB_IJSE_S1I_EEEEEEEvEEEENS_8epilogue10collective18CollectiveEpilogueINS1P_23Sm100TmaWarpSpecializedILi3ELi2ELi32ELb1ELb0EEEJNSB_IJNSC_ILi128EEESI_SJ_EEENSB_IJNSU_IS1U_SE_EENSU_IS1I_SE_EEEEESL_NSB_IJNSB_IJlllEEESE_SW_EEESL_S20_NS1P_6fusion15FusionCallbacksIS1T_NS21_17LinearCombinationISL_fSL_fLNS_15FloatRoundStyleE2EEES1V_S1Y_JEEENSA_5SM1004TMEM4LOAD26SM100_TMEM_LOAD_32dp32b32xENSA_20SM90_TMA_LOAD_IM2COLENS15_IS1H_S19_NSU_INSB_IJS1A_S1I_EEENSB_IJS1I_SE_EEEEEEENSA_39AutoVectorizingCopyWithAssumedAlignmentILi128EEENSA_21SM90_TMA_STORE_IM2COLES2F_S2H_S2H_EEEvvEEEEvNT_6ParamsE --------------------------
	.section	.nv.constant0._ZN7cutlass13device_kernelINS_4conv6kernel13ConvUniversalINS1_16ConvProblemShapeILNS1_8OperatorE1ELi2EEENS1_10collective14CollectiveConvINS1_47MainloopSm100TmaUmmaWarpSpecializedImplicitGemmILS5_1ELi10ELi2ELi1ELi2EN4cute5tupleIJNSA_1CILi2EEENSC_ILi1EEESE_EEEEENSB_IJNSC_ILi256EEENSC_ILi64EEENSB_IJSI_EEEEEENS_6half_tESL_NSA_8TiledMMAINSA_8MMA_AtomIJNSA_26SM100_MMA_F16BF16_2x1SM_SSISL_SL_fLi256ELi64ELNSA_4UMMA5MajorE0ELSQ_1ELNSP_7ScaleInE0ELSR_0EEEEEENSA_6LayoutINSB_IJSE_SE_SE_EEENSB_IJNSC_ILi0EEESW_SW_EEEEENSB_IJNSA_10UnderscoreESZ_SZ_EEEEENS7_6detail27Sm100ImplicitGemmTileTraitsINSA_25SM100_TMA_2SM_LOAD_IM2COLENSA_14ComposedLayoutINSA_7SwizzleILi3ELi4ELi3EEENSA_18smem_ptr_flag_bitsILi16EEENSU_INSB_IJNSC_ILi8EEESI_EEENSB_IJSI_SE_EEEEEEEvEENS13_INSA_18SM100_TMA_2SM_LOADENS15_INS16_ILi2ELi4ELi3EEES19_NSU_INSB_IJNSC_ILi32EEES1A_EEENSB_IJSE_S1I_EEEEEEEvEEEENS_8epilogue10collective18CollectiveEpilogueINS1P_23Sm100TmaWarpSpecializedILi3ELi2ELi32ELb1ELb0EEEJNSB_IJNSC_ILi128EEESI_SJ_EEENSB_IJNSU_IS1U_SE_EENSU_IS1I_SE_EEEEESL_NSB_IJNSB_IJlllEEESE_SW_EEESL_S20_NS1P_6fusion15FusionCallbacksIS1T_NS21_17LinearCombinationISL_fSL_fLNS_15FloatRoundStyleE2EEES1V_S1Y_JEEENSA_5SM1004TMEM4LOAD26SM100_TMEM_LOAD_32dp32b32xENSA_20SM90_TMA_LOAD_IM2COLENS15_IS1H_S19_NSU_INSB_IJS1A_S1I_EEENSB_IJS1I_SE_EEEEEEENSA_39AutoVectorizingCopyWithAssumedAlignmentILi128EEENSA_21SM90_TMA_STORE_IM2COLES2F_S2H_S2H_EEEvvEEEEvNT_6ParamsE,"a",@progbits
	.sectionflags	@""
	.align	4
.nv.constant0._ZN7cutlass13device_kernelINS_4conv6kernel13ConvUniversalINS1_16ConvProblemShapeILNS1_8OperatorE1ELi2EEENS1_10collective14CollectiveConvINS1_47MainloopSm100TmaUmmaWarpSpecializedImplicitGemmILS5_1ELi10ELi2ELi1ELi2EN4cute5tupleIJNSA_1CILi2EEENSC_ILi1EEESE_EEEEENSB_IJNSC_ILi256EEENSC_ILi64EEENSB_IJSI_EEEEEENS_6half_tESL_NSA_8TiledMMAINSA_8MMA_AtomIJNSA_26SM100_MMA_F16BF16_2x1SM_SSISL_SL_fLi256ELi64ELNSA_4UMMA5MajorE0ELSQ_1ELNSP_7ScaleInE0ELSR_0EEEEEENSA_6LayoutINSB_IJSE_SE_SE_EEENSB_IJNSC_ILi0EEESW_SW_EEEEENSB_IJNSA_10UnderscoreESZ_SZ_EEEEENS7_6detail27Sm100ImplicitGemmTileTraitsINSA_25SM100_TMA_2SM_LOAD_IM2COLENSA_14ComposedLayoutINSA_7SwizzleILi3ELi4ELi3EEENSA_18smem_ptr_flag_bitsILi16EEENSU_INSB_IJNSC_ILi8EEESI_EEENSB_IJSI_SE_EEEEEEEvEENS13_INSA_18SM100_TMA_2SM_LOADENS15_INS16_ILi2ELi4ELi3EEES19_NSU_INSB_IJNSC_ILi32EEES1A_EEENSB_IJSE_S1I_EEEEEEEvEEEENS_8epilogue10collective18CollectiveEpilogueINS1P_23Sm100TmaWarpSpecializedILi3ELi2ELi32ELb1ELb0EEEJNSB_IJNSC_ILi128EEESI_SJ_EEENSB_IJNSU_IS1U_SE_EENSU_IS1I_SE_EEEEESL_NSB_IJNSB_IJlllEEESE_SW_EEESL_S20_NS1P_6fusion15FusionCallbacksIS1T_NS21_17LinearCombinationISL_fSL_fLNS_15FloatRoundStyleE2EEES1V_S1Y_JEEENSA_5SM1004TMEM4LOAD26SM100_TMEM_LOAD_32dp32b32xENSA_20SM90_TMA_LOAD_IM2COLENS15_IS1H_S19_NSU_INSB_IJS1A_S1I_EEENSB_IJS1I_SE_EEEEEEENSA_39AutoVectorizingCopyWithAssumedAlignmentILi128EEENSA_21SM90_TMA_STORE_IM2COLES2F_S2H_S2H_EEEvvEEEEvNT_6ParamsE:
	.zero		2944


//--------------------- SYMBOLS --------------------------

	.type		.nv.reservedSmem.offset0,@object
	.size		.nv.reservedSmem.offset0,0x4
	.type		.nv.reservedSmem.cap,@object
	.size		.nv.reservedSmem.cap,0x4
	.type		__assertfail,@function
